	.target	sm_100a

	.elftype	@"ET_EXEC"


//--------------------- .note.nv.tkinfo           --------------------------
	.section	.note.nv.tkinfo,"",@"SHT_NOTE"
	.sectionflags	@"SHF_NOTE_NV_TKINFO"
	.tkinfo
        /*0018*/ 	.word	0x00000002
        /*0030*/ 	.string	""
        /*0030*/ 	.string	"ptxas"
        /*0030*/ 	.string	"Cuda compilation tools, release 13.0, V13.0.88"
        /*0030*/ 	.string	"Build cuda_13.0.r13.0/compiler.36424714_0"
        /*0030*/ 	.string	"-arch sm_100a -m 64 "



//--------------------- .note.nv.cuinfo           --------------------------
	.section	.note.nv.cuinfo,"",@"SHT_NOTE"
	.sectionflags	@"SHF_NOTE_NV_CUINFO"
        /*0018*/ 	.short	0x0002
        /*001a*/ 	.short	0x0064
        /*001c*/ 	.short	0x0082
	.zero		2


//--------------------- .nv.info                  --------------------------
	.section	.nv.info,"",@"SHT_CUDA_INFO"
	.align	4


	//----- nvinfo : EIATTR_REGCOUNT
	.align		4
        /*0000*/ 	.byte	0x04, 0x2f
        /*0002*/ 	.short	(.L_20 - .L_19)
	.align		4
.L_19:
        /*0004*/ 	.word	index@(_ZN7cutlass13device_kernelINS_4gemm6kernel13GemmUniversalIN4cute5tupleIJiiiiEEENS1_10collective13CollectiveMmaINS1_35MainloopSm100TmaUmmaWarpSpecializedILi7ELi2ELi2ENS5_IJNS4_1CILi1EEENSA_ILi2EEESB_EEEEENS5_IJNSA_ILi128EEENSA_ILi256EEENSA_ILi64EEEEEENS_12float_e4m3_tENS5_IJlSB_lEEESJ_SK_NS4_8TiledMMAINS4_8MMA_AtomIJNS4_10MMA_TraitsINS4_19SM100_MMA_F8F6F4_SSEJSJ_SJ_fSF_SG_NS4_17integral_constantINS4_4UMMA5MajorELSR_0EEESS_NSP_INSQ_7ScaleInELST_0EEESU_EEEEEENS4_6LayoutINS5_IJSB_SB_SB_EEENS5_IJNSA_ILi0EEESZ_SZ_EEEEENS5_IJNS4_10UnderscoreES12_S12_EEEEENS4_23SM90_TMA_LOAD_MULTICASTENS4_14ComposedLayoutINS4_7SwizzleILi2ELi4ELi3EEENS4_18smem_ptr_flag_bitsILi8EEENSX_INS5_IJNSA_ILi8EEESH_EEENS5_IJSH_SB_EEEEEEEvNS4_8identityENS4_13SM90_TMA_LOADES1F_vS1G_EENS_8epilogue10collective18CollectiveEpilogueINS1J_23Sm100TmaWarpSpecializedILi4ELi2ELi64ELb0ELb0EEEJSI_NS5_IJNSX_ISF_SB_EENSX_ISH_SB_EEEEESJ_SK_SJ_SK_NS1J_6fusion15FusionCallbacksIS1N_NS1R_17LinearCombinationISJ_fSJ_fLNS_15FloatRoundStyleE2EEESI_S1Q_JEEENS4_5SM1004TMEM4LOAD26SM100_TMEM_LOAD_32dp32b64xES1H_S1F_NS4_39AutoVectorizingCopyWithAssumedAlignmentILi128EEENS4_14SM90_TMA_STOREES1F_S22_S22_EEEvvEEEEvNT_6ParamsE)
        /*0008*/ 	.word	0x000000ce


	//----- nvinfo : EIATTR_FRAME_SIZE
	.align		4
.L_20:
        /*000c*/ 	.byte	0x04, 0x11
        /*000e*/ 	.short	(.L_22 - .L_21)
	.align		4
.L_21:
        /*0010*/ 	.word	index@($__internal_2_$__cuda_sm10x_tcgen05_guardrail_trap_unallocated_columns_being_dealloced)
        /*0014*/ 	.word	0x00000000


	//----- nvinfo : EIATTR_FRAME_SIZE
	.align		4
.L_22:
        /*0018*/ 	.byte	0x04, 0x11
        /*001a*/ 	.short	(.L_24 - .L_23)
	.align		4
.L_23:
        /*001c*/ 	.word	index@($__internal_1_$__cuda_sm10x_tcgen05_guardrail_trap_phase_invalid_during_alloc)
        /*0020*/ 	.word	0x00000000


	//----- nvinfo : EIATTR_FRAME_SIZE
	.align		4
.L_24:
        /*0024*/ 	.byte	0x04, 0x11
        /*0026*/ 	.short	(.L_26 - .L_25)
	.align		4
.L_25:
        /*0028*/ 	.word	index@($__internal_0_$__cuda_sm10x_tcgen05_guardrail_trap_col_being_dealloced_not_returned_by_alloc)
        /*002c*/ 	.word	0x00000000


	//----- nvinfo : EIATTR_FRAME_SIZE
	.align		4
.L_26:
        /*0030*/ 	.byte	0x04, 0x11
        /*0032*/ 	.short	(.L_28 - .L_27)
	.align		4
.L_27:
        /*0034*/ 	.word	index@(_ZN7cutlass13device_kernelINS_4gemm6kernel13GemmUniversalIN4cute5tupleIJiiiiEEENS1_10collective13CollectiveMmaINS1_35MainloopSm100TmaUmmaWarpSpecializedILi7ELi2ELi2ENS5_IJNS4_1CILi1EEENSA_ILi2EEESB_EEEEENS5_IJNSA_ILi128EEENSA_ILi256EEENSA_ILi64EEEEEENS_12float_e4m3_tENS5_IJlSB_lEEESJ_SK_NS4_8TiledMMAINS4_8MMA_AtomIJNS4_10MMA_TraitsINS4_19SM100_MMA_F8F6F4_SSEJSJ_SJ_fSF_SG_NS4_17integral_constantINS4_4UMMA5MajorELSR_0EEESS_NSP_INSQ_7ScaleInELST_0EEESU_EEEEEENS4_6LayoutINS5_IJSB_SB_SB_EEENS5_IJNSA_ILi0EEESZ_SZ_EEEEENS5_IJNS4_10UnderscoreES12_S12_EEEEENS4_23SM90_TMA_LOAD_MULTICASTENS4_14ComposedLayoutINS4_7SwizzleILi2ELi4ELi3EEENS4_18smem_ptr_flag_bitsILi8EEENSX_INS5_IJNSA_ILi8EEESH_EEENS5_IJSH_SB_EEEEEEEvNS4_8identityENS4_13SM90_TMA_LOADES1F_vS1G_EENS_8epilogue10collective18CollectiveEpilogueINS1J_23Sm100TmaWarpSpecializedILi4ELi2ELi64ELb0ELb0EEEJSI_NS5_IJNSX_ISF_SB_EENSX_ISH_SB_EEEEESJ_SK_SJ_SK_NS1J_6fusion15FusionCallbacksIS1N_NS1R_17LinearCombinationISJ_fSJ_fLNS_15FloatRoundStyleE2EEESI_S1Q_JEEENS4_5SM1004TMEM4LOAD26SM100_TMEM_LOAD_32dp32b64xES1H_S1F_NS4_39AutoVectorizingCopyWithAssumedAlignmentILi128EEENS4_14SM90_TMA_STOREES1F_S22_S22_EEEvvEEEEvNT_6ParamsE)
        /*0038*/ 	.word	0x00000000


	//----- nvinfo : EIATTR_MIN_STACK_SIZE
	.align		4
.L_28:
        /*003c*/ 	.byte	0x04, 0x12
        /*003e*/ 	.short	(.L_30 - .L_29)
	.align		4
.L_29:
        /*0040*/ 	.word	index@(_ZN7cutlass13device_kernelINS_4gemm6kernel13GemmUniversalIN4cute5tupleIJiiiiEEENS1_10collective13CollectiveMmaINS1_35MainloopSm100TmaUmmaWarpSpecializedILi7ELi2ELi2ENS5_IJNS4_1CILi1EEENSA_ILi2EEESB_EEEEENS5_IJNSA_ILi128EEENSA_ILi256EEENSA_ILi64EEEEEENS_12float_e4m3_tENS5_IJlSB_lEEESJ_SK_NS4_8TiledMMAINS4_8MMA_AtomIJNS4_10MMA_TraitsINS4_19SM100_MMA_F8F6F4_SSEJSJ_SJ_fSF_SG_NS4_17integral_constantINS4_4UMMA5MajorELSR_0EEESS_NSP_INSQ_7ScaleInELST_0EEESU_EEEEEENS4_6LayoutINS5_IJSB_SB_SB_EEENS5_IJNSA_ILi0EEESZ_SZ_EEEEENS5_IJNS4_10UnderscoreES12_S12_EEEEENS4_23SM90_TMA_LOAD_MULTICASTENS4_14ComposedLayoutINS4_7SwizzleILi2ELi4ELi3EEENS4_18smem_ptr_flag_bitsILi8EEENSX_INS5_IJNSA_ILi8EEESH_EEENS5_IJSH_SB_EEEEEEEvNS4_8identityENS4_13SM90_TMA_LOADES1F_vS1G_EENS_8epilogue10collective18CollectiveEpilogueINS1J_23Sm100TmaWarpSpecializedILi4ELi2ELi64ELb0ELb0EEEJSI_NS5_IJNSX_ISF_SB_EENSX_ISH_SB_EEEEESJ_SK_SJ_SK_NS1J_6fusion15FusionCallbacksIS1N_NS1R_17LinearCombinationISJ_fSJ_fLNS_15FloatRoundStyleE2EEESI_S1Q_JEEENS4_5SM1004TMEM4LOAD26SM100_TMEM_LOAD_32dp32b64xES1H_S1F_NS4_39AutoVectorizingCopyWithAssumedAlignmentILi128EEENS4_14SM90_TMA_STOREES1F_S22_S22_EEEvvEEEEvNT_6ParamsE)
        /*0044*/ 	.word	0x00000000
.L_30:


//--------------------- .nv.compat                --------------------------
	.section	.nv.compat,"",@"SHT_CUDA_COMPAT_INFO"
	.align	4
        /*0000*/ 	.byte	0x02, 0x09, 0x01, 0x00, 0x02, 0x02, 0x02, 0x00, 0x02, 0x05, 0x05, 0x00, 0x03, 0x07, 0x01, 0x01
        /*0010*/ 	.byte	0x02, 0x03, 0x01, 0x00, 0x02, 0x06, 0x01, 0x00, 0x04, 0x0b, 0x08, 0x00, 0x09, 0x00, 0x00, 0x00
        /*0020*/ 	.byte	0x00, 0x00, 0x00, 0x00


//--------------------- .nv.info._ZN7cutlass13device_kernelINS_4gemm6kernel13GemmUniversalIN4cute5tupleIJiiiiEEENS1_10collective13CollectiveMmaINS1_35MainloopSm100TmaUmmaWarpSpecializedILi7ELi2ELi2ENS5_IJNS4_1CILi1EEENSA_ILi2EEESB_EEEEENS5_IJNSA_ILi128EEENSA_ILi256EEENSA_ILi64EEEEEENS_12float_e4m3_tENS5_IJlSB_lEEESJ_SK_NS4_8TiledMMAINS4_8MMA_AtomIJNS4_10MMA_TraitsINS4_19SM100_MMA_F8F6F4_SSEJSJ_SJ_fSF_SG_NS4_17integral_constantINS4_4UMMA5MajorELSR_0EEESS_NSP_INSQ_7ScaleInELST_0EEESU_EEEEEENS4_6LayoutINS5_IJSB_SB_SB_EEENS5_IJNSA_ILi0EEESZ_SZ_EEEEENS5_IJNS4_10UnderscoreES12_S12_EEEEENS4_23SM90_TMA_LOAD_MULTICASTENS4_14ComposedLayoutINS4_7SwizzleILi2ELi4ELi3EEENS4_18smem_ptr_flag_bitsILi8EEENSX_INS5_IJNSA_ILi8EEESH_EEENS5_IJSH_SB_EEEEEEEvNS4_8identityENS4_13SM90_TMA_LOADES1F_vS1G_EENS_8epilogue10collective18CollectiveEpilogueINS1J_23Sm100TmaWarpSpecializedILi4ELi2ELi64ELb0ELb0EEEJSI_NS5_IJNSX_ISF_SB_EENSX_ISH_SB_EEEEESJ_SK_SJ_SK_NS1J_6fusion15FusionCallbacksIS1N_NS1R_17LinearCombinationISJ_fSJ_fLNS_15FloatRoundStyleE2EEESI_S1Q_JEEENS4_5SM1004TMEM4LOAD26SM100_TMEM_LOAD_32dp32b64xES1H_S1F_NS4_39AutoVectorizingCopyWithAssumedAlignmentILi128EEENS4_14SM90_TMA_STOREES1F_S22_S22_EEEvvEEEEvNT_6ParamsE --------------------------
	.section	.nv.info._ZN7cutlass13device_kernelINS_4gemm6kernel13GemmUniversalIN4cute5tupleIJiiiiEEENS1_10collective13CollectiveMmaINS1_35MainloopSm100TmaUmmaWarpSpecializedILi7ELi2ELi2ENS5_IJNS4_1CILi1EEENSA_ILi2EEESB_EEEEENS5_IJNSA_ILi128EEENSA_ILi256EEENSA_ILi64EEEEEENS_12float_e4m3_tENS5_IJlSB_lEEESJ_SK_NS4_8TiledMMAINS4_8MMA_AtomIJNS4_10MMA_TraitsINS4_19SM100_MMA_F8F6F4_SSEJSJ_SJ_fSF_SG_NS4_17integral_constantINS4_4UMMA5MajorELSR_0EEESS_NSP_INSQ_7ScaleInELST_0EEESU_EEEEEENS4_6LayoutINS5_IJSB_SB_SB_EEENS5_IJNSA_ILi0EEESZ_SZ_EEEEENS5_IJNS4_10UnderscoreES12_S12_EEEEENS4_23SM90_TMA_LOAD_MULTICASTENS4_14ComposedLayoutINS4_7SwizzleILi2ELi4ELi3EEENS4_18smem_ptr_flag_bitsILi8EEENSX_INS5_IJNSA_ILi8EEESH_EEENS5_IJSH_SB_EEEEEEEvNS4_8identityENS4_13SM90_TMA_LOADES1F_vS1G_EENS_8epilogue10collective18CollectiveEpilogueINS1J_23Sm100TmaWarpSpecializedILi4ELi2ELi64ELb0ELb0EEEJSI_NS5_IJNSX_ISF_SB_EENSX_ISH_SB_EEEEESJ_SK_SJ_SK_NS1J_6fusion15FusionCallbacksIS1N_NS1R_17LinearCombinationISJ_fSJ_fLNS_15FloatRoundStyleE2EEESI_S1Q_JEEENS4_5SM1004TMEM4LOAD26SM100_TMEM_LOAD_32dp32b64xES1H_S1F_NS4_39AutoVectorizingCopyWithAssumedAlignmentILi128EEENS4_14SM90_TMA_STOREES1F_S22_S22_EEEvvEEEEvNT_6ParamsE,"",@"SHT_CUDA_INFO"
	.sectionflags	@""
	.align	4


	//----- nvinfo : EIATTR_CUDA_API_VERSION
	.align		4
        /*0000*/ 	.byte	0x04, 0x37
        /*0002*/ 	.short	(.L_32 - .L_31)
.L_31:
        /*0004*/ 	.word	0x00000082


	//----- nvinfo : EIATTR_KPARAM_INFO
	.align		4
.L_32:
        /*0008*/ 	.byte	0x04, 0x17
        /*000a*/ 	.short	(.L_34 - .L_33)
.L_33:
        /*000c*/ 	.word	0x00000000
        /*0010*/ 	.short	0x0000
        /*0012*/ 	.short	0x0000
        /*0014*/ 	.byte	0x00, 0xf0, 0x01, 0x20


	//----- nvinfo : EIATTR_AT_ENTRY_FRAGMENTS
	.align		4
.L_34:
        /*0018*/ 	.byte	0x04, 0x4f
        /*001a*/ 	.short	(.L_36 - .L_35)


	//   ....[0]....
.L_35:
        /*001c*/ 	.word	0x00000006


	//----- nvinfo : EIATTR_RESERVED_SMEM_USED
	.align		4
.L_36:
        /*0020*/ 	.byte	0x01, 0x41
	.zero		2


	//----- nvinfo : EIATTR_SPARSE_MMA_MASK
	.align		4
        /*0024*/ 	.byte	0x03, 0x50
        /*0026*/ 	.short	0x0000


	//----- nvinfo : EIATTR_TCGEN05_1CTA_USED
	.align		4
        /*0028*/ 	.byte	0x01, 0x51
	.zero		2


	//----- nvinfo : EIATTR_MAXREG_COUNT
	.align		4
        /*002c*/ 	.byte	0x03, 0x1b
        /*002e*/ 	.short	0x00ff


	//----- nvinfo : EIATTR_NUM_BARRIERS
	.align		4
        /*0030*/ 	.byte	0x02, 0x4c
        /*0032*/ 	.byte	0x07
	.zero		1


	//----- nvinfo : EIATTR_EXTERNS
	.align		4
        /*0034*/ 	.byte	0x04, 0x0f
        /*0036*/ 	.short	(.L_38 - .L_37)


	//   ....[0]....
	.align		4
.L_37:
        /*0038*/ 	.word	index@(__assertfail)


	//----- nvinfo : EIATTR_MERCURY_ISA_VERSION
	.align		4
.L_38:
        /*003c*/ 	.byte	0x03, 0x5f
        /*003e*/ 	.short	0x0101


	//----- nvinfo : EIATTR_INT_WARP_WIDE_INSTR_OFFSETS
	.align		4
        /*0040*/ 	.byte	0x04, 0x31
        /*0042*/ 	.short	(.L_40 - .L_39)


	//   ....[0]....
.L_39:
        /*0044*/ 	.word	0x00003c60


	//   ....[1]....
        /*0048*/ 	.word	0x00003c80


	//   ....[2]....
        /*004c*/ 	.word	0x00003cb0


	//   ....[3]....
        /*0050*/ 	.word	0x00004830


	//   ....[4]....
        /*0054*/ 	.word	0x000048a0


	//   ....[5]....
        /*0058*/ 	.word	0x00004970


	//   ....[6]....
        /*005c*/ 	.word	0x000049f0


	//   ....[7]....
        /*0060*/ 	.word	0x00004ae0


	//   ....[8]....
        /*0064*/ 	.word	0x00004b60


	//   ....[9]....
        /*0068*/ 	.word	0x00004c40


	//   ....[10]....
        /*006c*/ 	.word	0x00004cf0


	//----- nvinfo : EIATTR_COOP_GROUP_MASK_REGIDS
	.align		4
.L_40:
        /*0070*/ 	.byte	0x04, 0x29
        /*0072*/ 	.short	(.L_42 - .L_41)


	//   ....[0]....
.L_41:
        /*0074*/ 	.word	0xffffffff


	//   ....[1]....
        /*0078*/ 	.word	0xffffffff


	//   ....[2]....
        /*007c*/ 	.word	0xffffffff


	//   ....[3]....
        /*0080*/ 	.word	0xffffffff


	//   ....[4]....
        /*0084*/ 	.word	0xffffffff


	//   ....[5]....
        /*0088*/ 	.word	0xffffffff


	//   ....[6]....
        /*008c*/ 	.word	0xffffffff


	//   ....[7]....
        /*0090*/ 	.word	0xffffffff


	//   ....[8]....
        /*0094*/ 	.word	0xffffffff


	//   ....[9]....
        /*0098*/ 	.word	0xffffffff


	//   ....[10]....
        /*009c*/ 	.word	0xffffffff


	//   ....[11]....
        /*00a0*/ 	.word	0xffffffff


	//   ....[12]....
        /*00a4*/ 	.word	0xffffffff


	//   ....[13]....
        /*00a8*/ 	.word	0xffffffff


	//----- nvinfo : EIATTR_COOP_GROUP_INSTR_OFFSETS
	.align		4
.L_42:
        /*00ac*/ 	.byte	0x04, 0x28
        /*00ae*/ 	.short	(.L_44 - .L_43)


	//   ....[0]....
.L_43:
        /*00b0*/ 	.word	0x00000080


	//   ....[1]....
        /*00b4*/ 	.word	0x000004f0


	//   ....[2]....
        /*00b8*/ 	.word	0x00000700


	//   ....[3]....
        /*00bc*/ 	.word	0x000008a0


	//   ....[4]....
        /*00c0*/ 	.word	0x000009a0


	//   ....[5]....
        /*00c4*/ 	.word	0x00000b10


	//   ....[6]....
        /*00c8*/ 	.word	0x00000c70


	//   ....[7]....
        /*00cc*/ 	.word	0x00000e20


	//   ....[8]....
        /*00d0*/ 	.word	0x00002020


	//   ....[9]....
        /*00d4*/ 	.word	0x000030b0


	//   ....[10]....
        /*00d8*/ 	.word	0x000032c0


	//   ....[11]....
        /*00dc*/ 	.word	0x000032f0


	//   ....[12]....
        /*00e0*/ 	.word	0x00003b40


	//   ....[13]....
        /*00e4*/ 	.word	0x00003d70


	//----- nvinfo : EIATTR_VRC_CTA_INIT_COUNT
	.align		4
.L_44:
        /*00e8*/ 	.byte	0x02, 0x4a
        /*00ea*/ 	.byte	0x80
	.zero		1


	//----- nvinfo : EIATTR_SYSCALL_OFFSETS
	.align		4
        /*00ec*/ 	.byte	0x04, 0x46
        /*00ee*/ 	.short	(.L_46 - .L_45)


	//   ....[0]....
.L_45:
        /*00f0*/ 	.word	0x00005970


	//   ....[1]....
        /*00f4*/ 	.word	0x00005ab0


	//   ....[2]....
        /*00f8*/ 	.word	0x00006340


	//   ....[3]....
        /*00fc*/ 	.word	0x00007960


	//   ....[4]....
        /*0100*/ 	.word	0x00008f10


	//   ....[5]....
        /*0104*/ 	.word	0x0000a4e0


	//----- nvinfo : EIATTR_MBARRIER_INSTR_OFFSETS
	.align		4
.L_46:
        /*0108*/ 	.byte	0x04, 0x39
        /*010a*/ 	.short	(.L_48 - .L_47)


	//   ....[0]....
.L_47:
        /*010c*/ 	.word	0x00000610
        /*0110*/ 	.word	0x000000ff
        /*0114*/ 	.word	0x00000000
        /*0118*/ 	.short	0x0100
        /*011a*/ 	.byte	0x04
	.zero		1


	//   ....[1]....
        /*011c*/ 	.word	0x00000620
        /*0120*/ 	.word	0x000000ff
        /*0124*/ 	.word	0x00000038
        /*0128*/ 	.short	0x0100
        /*012a*/ 	.byte	0x04
	.zero		1


	//   ....[2]....
        /*012c*/ 	.word	0x00000630
        /*0130*/ 	.word	0x000000ff
        /*0134*/ 	.word	0x00000008
        /*0138*/ 	.short	0x0100
        /*013a*/ 	.byte	0x04
	.zero		1


	//   ....[3]....
        /*013c*/ 	.word	0x00000640
        /*0140*/ 	.word	0x000000ff
        /*0144*/ 	.word	0x00000040
        /*0148*/ 	.short	0x0100
        /*014a*/ 	.byte	0x04
	.zero		1


	//   ....[4]....
        /*014c*/ 	.word	0x00000650
        /*0150*/ 	.word	0x000000ff
        /*0154*/ 	.word	0x00000010
        /*0158*/ 	.short	0x0100
        /*015a*/ 	.byte	0x04
	.zero		1


	//   ....[5]....
        /*015c*/ 	.word	0x00000660
        /*0160*/ 	.word	0x000000ff
        /*0164*/ 	.word	0x00000048
        /*0168*/ 	.short	0x0100
        /*016a*/ 	.byte	0x04
	.zero		1


	//   ....[6]....
        /*016c*/ 	.word	0x00000670
        /*0170*/ 	.word	0x000000ff
        /*0174*/ 	.word	0x00000018
        /*0178*/ 	.short	0x0100
        /*017a*/ 	.byte	0x04
	.zero		1


	//   ....[7]....
        /*017c*/ 	.word	0x00000680
        /*0180*/ 	.word	0x000000ff
        /*0184*/ 	.word	0x00000050
        /*0188*/ 	.short	0x0100
        /*018a*/ 	.byte	0x04
	.zero		1


	//   ....[8]....
        /*018c*/ 	.word	0x00000690
        /*0190*/ 	.word	0x000000ff
        /*0194*/ 	.word	0x00000020
        /*0198*/ 	.short	0x0100
        /*019a*/ 	.byte	0x04
	.zero		1


	//   ....[9]....
        /*019c*/ 	.word	0x000006a0
        /*01a0*/ 	.word	0x000000ff
        /*01a4*/ 	.word	0x00000058
        /*01a8*/ 	.short	0x0100
        /*01aa*/ 	.byte	0x04
	.zero		1


	//   ....[10]....
        /*01ac*/ 	.word	0x000006b0
        /*01b0*/ 	.word	0x000000ff
        /*01b4*/ 	.word	0x00000028
        /*01b8*/ 	.short	0x0100
        /*01ba*/ 	.byte	0x04
	.zero		1


	//   ....[11]....
        /*01bc*/ 	.word	0x000006c0
        /*01c0*/ 	.word	0x000000ff
        /*01c4*/ 	.word	0x00000060
        /*01c8*/ 	.short	0x0100
        /*01ca*/ 	.byte	0x04
	.zero		1


	//   ....[12]....
        /*01cc*/ 	.word	0x000006d0
        /*01d0*/ 	.word	0x000000ff
        /*01d4*/ 	.word	0x00000030
        /*01d8*/ 	.short	0x0100
        /*01da*/ 	.byte	0x04
	.zero		1


	//   ....[13]....
        /*01dc*/ 	.word	0x000006e0
        /*01e0*/ 	.word	0x000000ff
        /*01e4*/ 	.word	0x00000068
        /*01e8*/ 	.short	0x0100
        /*01ea*/ 	.byte	0x04
	.zero		1


	//   ....[14]....
        /*01ec*/ 	.word	0x00000810
        /*01f0*/ 	.word	0x000000ff
        /*01f4*/ 	.word	0x00000070
        /*01f8*/ 	.short	0x0100
        /*01fa*/ 	.byte	0x04
	.zero		1


	//   ....[15]....
        /*01fc*/ 	.word	0x00000820
        /*0200*/ 	.word	0x000000ff
        /*0204*/ 	.word	0x00000090
        /*0208*/ 	.short	0x0100
        /*020a*/ 	.byte	0x04
	.zero		1


	//   ....[16]....
        /*020c*/ 	.word	0x00000830
        /*0210*/ 	.word	0x000000ff
        /*0214*/ 	.word	0x00000078
        /*0218*/ 	.short	0x0100
        /*021a*/ 	.byte	0x04
	.zero		1


	//   ....[17]....
        /*021c*/ 	.word	0x00000840
        /*0220*/ 	.word	0x000000ff
        /*0224*/ 	.word	0x00000098
        /*0228*/ 	.short	0x0100
        /*022a*/ 	.byte	0x04
	.zero		1


	//   ....[18]....
        /*022c*/ 	.word	0x00000850
        /*0230*/ 	.word	0x000000ff
        /*0234*/ 	.word	0x00000080
        /*0238*/ 	.short	0x0100
        /*023a*/ 	.byte	0x04
	.zero		1


	//   ....[19]....
        /*023c*/ 	.word	0x00000860
        /*0240*/ 	.word	0x000000ff
        /*0244*/ 	.word	0x000000a0
        /*0248*/ 	.short	0x0100
        /*024a*/ 	.byte	0x04
	.zero		1


	//   ....[20]....
        /*024c*/ 	.word	0x00000870
        /*0250*/ 	.word	0x000000ff
        /*0254*/ 	.word	0x00000088
        /*0258*/ 	.short	0x0100
        /*025a*/ 	.byte	0x04
	.zero		1


	//   ....[21]....
        /*025c*/ 	.word	0x00000880
        /*0260*/ 	.word	0x000000ff
        /*0264*/ 	.word	0x000000a8
        /*0268*/ 	.short	0x0100
        /*026a*/ 	.byte	0x04
	.zero		1


	//   ....[22]....
        /*026c*/ 	.word	0x00000970
        /*0270*/ 	.word	0x000000ff
        /*0274*/ 	.word	0x000000b0
        /*0278*/ 	.short	0x0100
        /*027a*/ 	.byte	0x06
	.zero		1


	//   ....[23]....
        /*027c*/ 	.word	0x00000980
        /*0280*/ 	.word	0x000000ff
        /*0284*/ 	.word	0x000000b8
        /*0288*/ 	.short	0x0100
        /*028a*/ 	.byte	0x06
	.zero		1


	//   ....[24]....
        /*028c*/ 	.word	0x00000ac0
        /*0290*/ 	.word	0x000000ff
        /*0294*/ 	.word	0x000000c0
        /*0298*/ 	.short	0x0100
        /*029a*/ 	.byte	0x06
	.zero		1


	//   ....[25]....
        /*029c*/ 	.word	0x00000ad0
        /*02a0*/ 	.word	0x000000ff
        /*02a4*/ 	.word	0x000000d0
        /*02a8*/ 	.short	0x0100
        /*02aa*/ 	.byte	0x06
	.zero		1


	//   ....[26]....
        /*02ac*/ 	.word	0x00000ae0
        /*02b0*/ 	.word	0x000000ff
        /*02b4*/ 	.word	0x000000c8
        /*02b8*/ 	.short	0x0100
        /*02ba*/ 	.byte	0x06
	.zero		1


	//   ....[27]....
        /*02bc*/ 	.word	0x00000af0
        /*02c0*/ 	.word	0x000000ff
        /*02c4*/ 	.word	0x000000d8
        /*02c8*/ 	.short	0x0100
        /*02ca*/ 	.byte	0x06
	.zero		1


	//   ....[28]....
        /*02cc*/ 	.word	0x00000c20
        /*02d0*/ 	.word	0x000000ff
        /*02d4*/ 	.word	0x000000e0
        /*02d8*/ 	.short	0x0100
        /*02da*/ 	.byte	0x04
	.zero		1


	//   ....[29]....
        /*02dc*/ 	.word	0x00000c30
        /*02e0*/ 	.word	0x000000ff
        /*02e4*/ 	.word	0x000000f0
        /*02e8*/ 	.short	0x0100
        /*02ea*/ 	.byte	0x04
	.zero		1


	//   ....[30]....
        /*02ec*/ 	.word	0x00000c40
        /*02f0*/ 	.word	0x000000ff
        /*02f4*/ 	.word	0x000000e8
        /*02f8*/ 	.short	0x0100
        /*02fa*/ 	.byte	0x04
	.zero		1


	//   ....[31]....
        /*02fc*/ 	.word	0x00000c50
        /*0300*/ 	.word	0x000000ff
        /*0304*/ 	.word	0x000000f8
        /*0308*/ 	.short	0x0100
        /*030a*/ 	.byte	0x04
	.zero		1


	//   ....[32]....
        /*030c*/ 	.word	0x00000d40
        /*0310*/ 	.word	0x000000ff
        /*0314*/ 	.word	0x00000100
        /*0318*/ 	.short	0x0100
        /*031a*/ 	.byte	0x04
	.zero		1


	//   ....[33]....
        /*031c*/ 	.word	0x00000d50
        /*0320*/ 	.word	0x000000ff
        /*0324*/ 	.word	0x00000110
        /*0328*/ 	.short	0x0100
        /*032a*/ 	.byte	0x04
	.zero		1


	//   ....[34]....
        /*032c*/ 	.word	0x00000d60
        /*0330*/ 	.word	0x000000ff
        /*0334*/ 	.word	0x00000108
        /*0338*/ 	.short	0x0100
        /*033a*/ 	.byte	0x04
	.zero		1


	//   ....[35]....
        /*033c*/ 	.word	0x00000d70
        /*0340*/ 	.word	0x000000ff
        /*0344*/ 	.word	0x00000118
        /*0348*/ 	.short	0x0100
        /*034a*/ 	.byte	0x04
	.zero		1


	//   ....[36]....
        /*034c*/ 	.word	0x000018d0
        /*0350*/ 	.word	0x00000000
        /*0354*/ 	.word	0x00000110
        /*0358*/ 	.short	0x010a
        /*035a*/ 	.byte	0xff
	.zero		1


	//   ....[37]....
        /*035c*/ 	.word	0x000018f0
        /*0360*/ 	.word	0x00000000
        /*0364*/ 	.word	0x00000100
        /*0368*/ 	.short	0x0101
        /*036a*/ 	.byte	0xff
	.zero		1


	//   ....[38]....
        /*036c*/ 	.word	0x000019b0
        /*0370*/ 	.word	0x000000ff
        /*0374*/ 	.word	0x00000038
        /*0378*/ 	.short	0x010a
        /*037a*/ 	.byte	0x04
	.zero		1


	//   ....[39]....
        /*037c*/ 	.word	0x00001a30
        /*0380*/ 	.word	0x000000ff
        /*0384*/ 	.word	0x00000038
        /*0388*/ 	.short	0x010a
        /*038a*/ 	.byte	0x21
	.zero		1


	//   ....[40]....
        /*038c*/ 	.word	0x00001bc0
        /*0390*/ 	.word	0x000000ff
        /*0394*/ 	.word	0x00000038
        /*0398*/ 	.short	0x010a
        /*039a*/ 	.byte	0x08
	.zero		1


	//   ....[41]....
        /*039c*/ 	.word	0x00001ce0
        /*03a0*/ 	.word	0x000000ff
        /*03a4*/ 	.word	0x000000b8
        /*03a8*/ 	.short	0x0101
        /*03aa*/ 	.byte	0x07
	.zero		1


	//   ....[42]....
        /*03ac*/ 	.word	0x00001d00
        /*03b0*/ 	.word	0x000000ff
        /*03b4*/ 	.word	0x00000038
        /*03b8*/ 	.short	0x010a
        /*03ba*/ 	.byte	0x04
	.zero		1


	//   ....[43]....
        /*03bc*/ 	.word	0x00001d80
        /*03c0*/ 	.word	0x000000ff
        /*03c4*/ 	.word	0x00000038
        /*03c8*/ 	.short	0x010a
        /*03ca*/ 	.byte	0x11
	.zero		1


	//   ....[44]....
        /*03cc*/ 	.word	0x00001f10
        /*03d0*/ 	.word	0x000000ff
        /*03d4*/ 	.word	0x00000038
        /*03d8*/ 	.short	0x010a
        /*03da*/ 	.byte	0x06
	.zero		1


	//   ....[45]....
        /*03dc*/ 	.word	0x00002050
        /*03e0*/ 	.word	0x00000003
        /*03e4*/ 	.word	0x000000c0
        /*03e8*/ 	.short	0x010a
        /*03ea*/ 	.byte	0xff
	.zero		1


	//   ....[46]....
        /*03ec*/ 	.word	0x000021a0
        /*03f0*/ 	.word	0x00000000
        /*03f4*/ 	.word	0x00000000
        /*03f8*/ 	.short	0x0101
        /*03fa*/ 	.byte	0xff
	.zero		1


	//   ....[47]....
        /*03fc*/ 	.word	0x00002750
        /*0400*/ 	.word	0x000000ff
        /*0404*/ 	.word	0x00000000
        /*0408*/ 	.short	0x010a
        /*040a*/ 	.byte	0x04
	.zero		1


	//   ....[48]....
        /*040c*/ 	.word	0x000027e0
        /*0410*/ 	.word	0x000000ff
        /*0414*/ 	.word	0x00000000
        /*0418*/ 	.short	0x010a
        /*041a*/ 	.byte	0x05
	.zero		1


	//   ....[49]....
        /*041c*/ 	.word	0x00002870
        /*0420*/ 	.word	0x000000ff
        /*0424*/ 	.word	0x00000000
        /*0428*/ 	.short	0x010a
        /*042a*/ 	.byte	0x05
	.zero		1


	//   ....[50]....
        /*042c*/ 	.word	0x00002900
        /*0430*/ 	.word	0x000000ff
        /*0434*/ 	.word	0x00000000
        /*0438*/ 	.short	0x010a
        /*043a*/ 	.byte	0x05
	.zero		1


	//   ....[51]....
        /*043c*/ 	.word	0x00002990
        /*0440*/ 	.word	0x000000ff
        /*0444*/ 	.word	0x00000000
        /*0448*/ 	.short	0x010a
        /*044a*/ 	.byte	0x05
	.zero		1


	//   ....[52]....
        /*044c*/ 	.word	0x00002a20
        /*0450*/ 	.word	0x000000ff
        /*0454*/ 	.word	0x00000000
        /*0458*/ 	.short	0x010a
        /*045a*/ 	.byte	0x05
	.zero		1


	//   ....[53]....
        /*045c*/ 	.word	0x00002ac0
        /*0460*/ 	.word	0x00000000
        /*0464*/ 	.word	0x00000000
        /*0468*/ 	.short	0x010a
        /*046a*/ 	.byte	0xff
	.zero		1


	//   ....[54]....
        /*046c*/ 	.word	0x00002c00
        /*0470*/ 	.word	0x00000002
        /*0474*/ 	.word	0x00000100
        /*0478*/ 	.short	0x010a
        /*047a*/ 	.byte	0xff
	.zero		1


	//   ....[55]....
        /*047c*/ 	.word	0x00002c60
        /*0480*/ 	.word	0x00000004
        /*0484*/ 	.word	0x00000000
        /*0488*/ 	.short	0x0101
        /*048a*/ 	.byte	0xff
	.zero		1


	//   ....[56]....
        /*048c*/ 	.word	0x00002c80
        /*0490*/ 	.word	0x000000ff
        /*0494*/ 	.word	0x000000d0
        /*0498*/ 	.short	0x010a
        /*049a*/ 	.byte	0x04
	.zero		1


	//   ....[57]....
        /*049c*/ 	.word	0x00002da0
        /*04a0*/ 	.word	0x00000002
        /*04a4*/ 	.word	0x000000c0
        /*04a8*/ 	.short	0x010a
        /*04aa*/ 	.byte	0xff
	.zero		1


	//   ....[58]....
        /*04ac*/ 	.word	0x00002eb0
        /*04b0*/ 	.word	0x00000002
        /*04b4*/ 	.word	0x00000000
        /*04b8*/ 	.short	0x0101
        /*04ba*/ 	.byte	0xff
	.zero		1


	//   ....[59]....
        /*04bc*/ 	.word	0x00002f40
        /*04c0*/ 	.word	0x000000ff
        /*04c4*/ 	.word	0x000000d0
        /*04c8*/ 	.short	0x0106
        /*04ca*/ 	.byte	0x04
	.zero		1


	//   ....[60]....
        /*04cc*/ 	.word	0x00002f60
        /*04d0*/ 	.word	0x000000ff
        /*04d4*/ 	.word	0x000000d0
        /*04d8*/ 	.short	0x010a
        /*04da*/ 	.byte	0x04
	.zero		1


	//   ....[61]....
        /*04dc*/ 	.word	0x00002ff0
        /*04e0*/ 	.word	0x000000ff
        /*04e4*/ 	.word	0x000000d0
        /*04e8*/ 	.short	0x0106
        /*04ea*/ 	.byte	0x07
	.zero		1


	//   ....[62]....
        /*04ec*/ 	.word	0x00003030
        /*04f0*/ 	.word	0x00000000
        /*04f4*/ 	.word	0x000000d0
        /*04f8*/ 	.short	0x010a
        /*04fa*/ 	.byte	0xff
	.zero		1


	//   ....[63]....
        /*04fc*/ 	.word	0x00003550
        /*0500*/ 	.word	0x00000000
        /*0504*/ 	.word	0x000000c0
        /*0508*/ 	.short	0x010a
        /*050a*/ 	.byte	0xff
	.zero		1


	//   ....[64]....
        /*050c*/ 	.word	0x00003660
        /*0510*/ 	.word	0x00000003
        /*0514*/ 	.word	0x00000000
        /*0518*/ 	.short	0x0101
        /*051a*/ 	.byte	0xff
	.zero		1


	//   ....[65]....
        /*051c*/ 	.word	0x00003670
        /*0520*/ 	.word	0x000000ff
        /*0524*/ 	.word	0x00000000
        /*0528*/ 	.short	0x010a
        /*052a*/ 	.byte	0x04
	.zero		1


	//   ....[66]....
        /*052c*/ 	.word	0x00003690
        /*0530*/ 	.word	0x000000ff
        /*0534*/ 	.word	0x000000f0
        /*0538*/ 	.short	0x010a
        /*053a*/ 	.byte	0x16
	.zero		1


	//   ....[67]....
        /*053c*/ 	.word	0x00003760
        /*0540*/ 	.word	0x000000ff
        /*0544*/ 	.word	0x00000000
        /*0548*/ 	.short	0x010a
        /*054a*/ 	.byte	0x05
	.zero		1


	//   ....[68]....
        /*054c*/ 	.word	0x000038a0
        /*0550*/ 	.word	0x000000ff
        /*0554*/ 	.word	0x00000000
        /*0558*/ 	.short	0x010a
        /*055a*/ 	.byte	0x04
	.zero		1


	//   ....[69]....
        /*055c*/ 	.word	0x00003a90
        /*0560*/ 	.word	0x000000ff
        /*0564*/ 	.word	0x00000000
        /*0568*/ 	.short	0x010a
        /*056a*/ 	.byte	0x04
	.zero		1


	//   ....[70]....
        /*056c*/ 	.word	0x00003b20
        /*0570*/ 	.word	0x000000ff
        /*0574*/ 	.word	0x00000000
        /*0578*/ 	.short	0x010a
        /*057a*/ 	.byte	0x04
	.zero		1


	//   ....[71]....
        /*057c*/ 	.word	0x00004030
        /*0580*/ 	.word	0x0000000c
        /*0584*/ 	.word	0x000000c0
        /*0588*/ 	.short	0x010a
        /*058a*/ 	.byte	0xff
	.zero		1


	//   ....[72]....
        /*058c*/ 	.word	0x000041a0
        /*0590*/ 	.word	0x00000000
        /*0594*/ 	.word	0x00000000
        /*0598*/ 	.short	0x0101
        /*059a*/ 	.byte	0xff
	.zero		1


	//   ....[73]....
        /*059c*/ 	.word	0x00004630
        /*05a0*/ 	.word	0x000000ff
        /*05a4*/ 	.word	0x000000b8
        /*05a8*/ 	.short	0x010a
        /*05aa*/ 	.byte	0x15
	.zero		1


	//   ....[74]....
        /*05ac*/ 	.word	0x000047b0
        /*05b0*/ 	.word	0x000000ff
        /*05b4*/ 	.word	0x00000090
        /*05b8*/ 	.short	0x010a
        /*05ba*/ 	.byte	0x15
	.zero		1


	//   ....[75]....
        /*05bc*/ 	.word	0x00004920
        /*05c0*/ 	.word	0x000000ff
        /*05c4*/ 	.word	0x00000070
        /*05c8*/ 	.short	0x010b
        /*05ca*/ 	.byte	0x15
	.zero		1


	//   ....[76]....
        /*05cc*/ 	.word	0x00004930
        /*05d0*/ 	.word	0x000000ff
        /*05d4*/ 	.word	0x00000000
        /*05d8*/ 	.short	0x0101
        /*05da*/ 	.byte	0x28
	.zero		1


	//   ....[77]....
        /*05dc*/ 	.word	0x00004940
        /*05e0*/ 	.word	0x000000ff
        /*05e4*/ 	.word	0x00000098
        /*05e8*/ 	.short	0x010a
        /*05ea*/ 	.byte	0x15
	.zero		1


	//   ....[78]....
        /*05ec*/ 	.word	0x00004a90
        /*05f0*/ 	.word	0x000000ff
        /*05f4*/ 	.word	0x00000078
        /*05f8*/ 	.short	0x010b
        /*05fa*/ 	.byte	0x15
	.zero		1


	//   ....[79]....
        /*05fc*/ 	.word	0x00004aa0
        /*0600*/ 	.word	0x000000ff
        /*0604*/ 	.word	0x00000000
        /*0608*/ 	.short	0x0101
        /*060a*/ 	.byte	0x27
	.zero		1


	//   ....[80]....
        /*060c*/ 	.word	0x00004ab0
        /*0610*/ 	.word	0x000000ff
        /*0614*/ 	.word	0x000000a0
        /*0618*/ 	.short	0x010a
        /*061a*/ 	.byte	0x15
	.zero		1


	//   ....[81]....
        /*061c*/ 	.word	0x00004bf0
        /*0620*/ 	.word	0x000000ff
        /*0624*/ 	.word	0x00000080
        /*0628*/ 	.short	0x010b
        /*062a*/ 	.byte	0x15
	.zero		1


	//   ....[82]....
        /*062c*/ 	.word	0x00004c00
        /*0630*/ 	.word	0x000000ff
        /*0634*/ 	.word	0x00000000
        /*0638*/ 	.short	0x0101
        /*063a*/ 	.byte	0x26
	.zero		1


	//   ....[83]....
        /*063c*/ 	.word	0x00004c10
        /*0640*/ 	.word	0x000000ff
        /*0644*/ 	.word	0x000000a8
        /*0648*/ 	.short	0x010a
        /*064a*/ 	.byte	0x15
	.zero		1


	//   ....[84]....
        /*064c*/ 	.word	0x00004e00
        /*0650*/ 	.word	0x000000ff
        /*0654*/ 	.word	0x00000088
        /*0658*/ 	.short	0x010b
        /*065a*/ 	.byte	0x15
	.zero		1


	//   ....[85]....
        /*065c*/ 	.word	0x00004e10
        /*0660*/ 	.word	0x000000ff
        /*0664*/ 	.word	0x00000000
        /*0668*/ 	.short	0x0101
        /*066a*/ 	.byte	0x25
	.zero		1


	//   ....[86]....
        /*066c*/ 	.word	0x00004e40
        /*0670*/ 	.word	0x000000ff
        /*0674*/ 	.word	0x00000090
        /*0678*/ 	.short	0x010a
        /*067a*/ 	.byte	0x15
	.zero		1


	//   ....[87]....
        /*067c*/ 	.word	0x00004e60
        /*0680*/ 	.word	0x000000ff
        /*0684*/ 	.word	0x00000098
        /*0688*/ 	.short	0x010a
        /*068a*/ 	.byte	0x15
	.zero		1


	//   ....[88]....
        /*068c*/ 	.word	0x00004e80
        /*0690*/ 	.word	0x000000ff
        /*0694*/ 	.word	0x000000a0
        /*0698*/ 	.short	0x010a
        /*069a*/ 	.byte	0x15
	.zero		1


	//   ....[89]....
        /*069c*/ 	.word	0x00004ec0
        /*06a0*/ 	.word	0x00000000
        /*06a4*/ 	.word	0x000000a8
        /*06a8*/ 	.short	0x010a
        /*06aa*/ 	.byte	0xff
	.zero		1


	//   ....[90]....
        /*06ac*/ 	.word	0x00005200
        /*06b0*/ 	.word	0x00000003
        /*06b4*/ 	.word	0x000000c0
        /*06b8*/ 	.short	0x010a
        /*06ba*/ 	.byte	0xff
	.zero		1


	//   ....[91]....
        /*06bc*/ 	.word	0x00005380
        /*06c0*/ 	.word	0x00000000
        /*06c4*/ 	.word	0x00000000
        /*06c8*/ 	.short	0x0101
        /*06ca*/ 	.byte	0xff
	.zero		1


	//   ....[92]....
        /*06cc*/ 	.word	0x00005ee0
        /*06d0*/ 	.word	0x00000003
        /*06d4*/ 	.word	0x00000070
        /*06d8*/ 	.short	0x010a
        /*06da*/ 	.byte	0xff
	.zero		1


	//   ....[93]....
        /*06dc*/ 	.word	0x00005f20
        /*06e0*/ 	.word	0x000000b1
        /*06e4*/ 	.word	0x000000e0
        /*06e8*/ 	.short	0x010a
        /*06ea*/ 	.byte	0xff
	.zero		1


	//   ....[94]....
        /*06ec*/ 	.word	0x00006060
        /*06f0*/ 	.word	0x00000003
        /*06f4*/ 	.word	0x00000070
        /*06f8*/ 	.short	0x010a
        /*06fa*/ 	.byte	0xff
	.zero		1


	//   ....[95]....
        /*06fc*/ 	.word	0x00006190
        /*0700*/ 	.word	0x00000000
        /*0704*/ 	.word	0x00000000
        /*0708*/ 	.short	0x0101
        /*070a*/ 	.byte	0xff
	.zero		1


	//   ....[96]....
        /*070c*/ 	.word	0x00006210
        /*0710*/ 	.word	0x000000b1
        /*0714*/ 	.word	0x000000e0
        /*0718*/ 	.short	0x010a
        /*071a*/ 	.byte	0xff
	.zero		1


	//   ....[97]....
        /*071c*/ 	.word	0x000075c0
        /*0720*/ 	.word	0x000000be
        /*0724*/ 	.word	0x00000070
        /*0728*/ 	.short	0x010a
        /*072a*/ 	.byte	0xff
	.zero		1


	//   ....[98]....
        /*072c*/ 	.word	0x000076a0
        /*0730*/ 	.word	0x000000be
        /*0734*/ 	.word	0x00000070
        /*0738*/ 	.short	0x010a
        /*073a*/ 	.byte	0xff
	.zero		1


	//   ....[99]....
        /*073c*/ 	.word	0x000077d0
        /*0740*/ 	.word	0x00000000
        /*0744*/ 	.word	0x00000000
        /*0748*/ 	.short	0x0101
        /*074a*/ 	.byte	0xff
	.zero		1


	//   ....[100]....
        /*074c*/ 	.word	0x00008b70
        /*0750*/ 	.word	0x00000000
        /*0754*/ 	.word	0x00000070
        /*0758*/ 	.short	0x010a
        /*075a*/ 	.byte	0xff
	.zero		1


	//   ....[101]....
        /*075c*/ 	.word	0x00008c50
        /*0760*/ 	.word	0x00000000
        /*0764*/ 	.word	0x00000070
        /*0768*/ 	.short	0x010a
        /*076a*/ 	.byte	0xff
	.zero		1


	//   ....[102]....
        /*076c*/ 	.word	0x00008da0
        /*0770*/ 	.word	0x00000002
        /*0774*/ 	.word	0x00000000
        /*0778*/ 	.short	0x0101
        /*077a*/ 	.byte	0xff
	.zero		1


	//   ....[103]....
        /*077c*/ 	.word	0x0000a150
        /*0780*/ 	.word	0x00000000
        /*0784*/ 	.word	0x00000070
        /*0788*/ 	.short	0x010a
        /*078a*/ 	.byte	0xff
	.zero		1


	//   ....[104]....
        /*078c*/ 	.word	0x0000a230
        /*0790*/ 	.word	0x00000000
        /*0794*/ 	.word	0x00000070
        /*0798*/ 	.short	0x010a
        /*079a*/ 	.byte	0xff
	.zero		1


	//   ....[105]....
        /*079c*/ 	.word	0x0000a380
        /*07a0*/ 	.word	0x00000002
        /*07a4*/ 	.word	0x00000000
        /*07a8*/ 	.short	0x0101
        /*07aa*/ 	.byte	0xff
	.zero		1


	//   ....[106]....
        /*07ac*/ 	.word	0x0000a980
        /*07b0*/ 	.word	0x000000ff
        /*07b4*/ 	.word	0x00000000
        /*07b8*/ 	.short	0x0101
        /*07ba*/ 	.byte	0x04
	.zero		1


	//   ....[107]....
        /*07bc*/ 	.word	0x0000b810
        /*07c0*/ 	.word	0x00000000
        /*07c4*/ 	.word	0x00000110
        /*07c8*/ 	.short	0x010a
        /*07ca*/ 	.byte	0xff
	.zero		1


	//   ....[108]....
        /*07cc*/ 	.word	0x0000b870
        /*07d0*/ 	.word	0x00000000
        /*07d4*/ 	.word	0x00000038
        /*07d8*/ 	.short	0x010a
        /*07da*/ 	.byte	0xff
	.zero		1


	//   ....[109]....
        /*07dc*/ 	.word	0x0000b8d0
        /*07e0*/ 	.word	0x00000000
        /*07e4*/ 	.word	0x00000038
        /*07e8*/ 	.short	0x010a
        /*07ea*/ 	.byte	0xff
	.zero		1


	//   ....[110]....
        /*07ec*/ 	.word	0x0000b920
        /*07f0*/ 	.word	0x00000003
        /*07f4*/ 	.word	0x000000c0
        /*07f8*/ 	.short	0x010a
        /*07fa*/ 	.byte	0xff
	.zero		1


	//   ....[111]....
        /*07fc*/ 	.word	0x0000b980
        /*0800*/ 	.word	0x00000000
        /*0804*/ 	.word	0x00000000
        /*0808*/ 	.short	0x010a
        /*080a*/ 	.byte	0xff
	.zero		1


	//   ....[112]....
        /*080c*/ 	.word	0x0000b9e0
        /*0810*/ 	.word	0x00000000
        /*0814*/ 	.word	0x00000000
        /*0818*/ 	.short	0x010a
        /*081a*/ 	.byte	0xff
	.zero		1


	//   ....[113]....
        /*081c*/ 	.word	0x0000ba40
        /*0820*/ 	.word	0x00000000
        /*0824*/ 	.word	0x00000000
        /*0828*/ 	.short	0x010a
        /*082a*/ 	.byte	0xff
	.zero		1


	//   ....[114]....
        /*082c*/ 	.word	0x0000baa0
        /*0830*/ 	.word	0x00000000
        /*0834*/ 	.word	0x00000000
        /*0838*/ 	.short	0x010a
        /*083a*/ 	.byte	0xff
	.zero		1


	//   ....[115]....
        /*083c*/ 	.word	0x0000bb00
        /*0840*/ 	.word	0x00000000
        /*0844*/ 	.word	0x00000000
        /*0848*/ 	.short	0x010a
        /*084a*/ 	.byte	0xff
	.zero		1


	//   ....[116]....
        /*084c*/ 	.word	0x0000bb60
        /*0850*/ 	.word	0x00000000
        /*0854*/ 	.word	0x00000000
        /*0858*/ 	.short	0x010a
        /*085a*/ 	.byte	0xff
	.zero		1


	//   ....[117]....
        /*085c*/ 	.word	0x0000bbb0
        /*0860*/ 	.word	0x00000002
        /*0864*/ 	.word	0x00000100
        /*0868*/ 	.short	0x010a
        /*086a*/ 	.byte	0xff
	.zero		1


	//   ....[118]....
        /*086c*/ 	.word	0x0000bc10
        /*0870*/ 	.word	0x00000002
        /*0874*/ 	.word	0x000000d0
        /*0878*/ 	.short	0x010a
        /*087a*/ 	.byte	0xff
	.zero		1


	//   ....[119]....
        /*087c*/ 	.word	0x0000bc60
        /*0880*/ 	.word	0x00000002
        /*0884*/ 	.word	0x000000c0
        /*0888*/ 	.short	0x010a
        /*088a*/ 	.byte	0xff
	.zero		1


	//   ....[120]....
        /*088c*/ 	.word	0x0000bcc0
        /*0890*/ 	.word	0x00000000
        /*0894*/ 	.word	0x000000d0
        /*0898*/ 	.short	0x010a
        /*089a*/ 	.byte	0xff
	.zero		1


	//   ....[121]....
        /*089c*/ 	.word	0x0000bd10
        /*08a0*/ 	.word	0x00000000
        /*08a4*/ 	.word	0x000000c0
        /*08a8*/ 	.short	0x010a
        /*08aa*/ 	.byte	0xff
	.zero		1


	//   ....[122]....
        /*08ac*/ 	.word	0x0000bd70
        /*08b0*/ 	.word	0x00000003
        /*08b4*/ 	.word	0x000000f0
        /*08b8*/ 	.short	0x010a
        /*08ba*/ 	.byte	0xff
	.zero		1


	//   ....[123]....
        /*08bc*/ 	.word	0x0000bdd0
        /*08c0*/ 	.word	0x00000000
        /*08c4*/ 	.word	0x00000000
        /*08c8*/ 	.short	0x010a
        /*08ca*/ 	.byte	0xff
	.zero		1


	//   ....[124]....
        /*08cc*/ 	.word	0x0000be30
        /*08d0*/ 	.word	0x00000000
        /*08d4*/ 	.word	0x00000000
        /*08d8*/ 	.short	0x010a
        /*08da*/ 	.byte	0xff
	.zero		1


	//   ....[125]....
        /*08dc*/ 	.word	0x0000be90
        /*08e0*/ 	.word	0x00000000
        /*08e4*/ 	.word	0x00000000
        /*08e8*/ 	.short	0x010a
        /*08ea*/ 	.byte	0xff
	.zero		1


	//   ....[126]....
        /*08ec*/ 	.word	0x0000bee0
        /*08f0*/ 	.word	0x0000000c
        /*08f4*/ 	.word	0x000000c0
        /*08f8*/ 	.short	0x010a
        /*08fa*/ 	.byte	0xff
	.zero		1


	//   ....[127]....
        /*08fc*/ 	.word	0x0000bf40
        /*0900*/ 	.word	0x00000000
        /*0904*/ 	.word	0x000000b8
        /*0908*/ 	.short	0x010a
        /*090a*/ 	.byte	0xff
	.zero		1


	//   ....[128]....
        /*090c*/ 	.word	0x0000bfa0
        /*0910*/ 	.word	0x00000000
        /*0914*/ 	.word	0x00000090
        /*0918*/ 	.short	0x010a
        /*091a*/ 	.byte	0xff
	.zero		1


	//   ....[129]....
        /*091c*/ 	.word	0x0000c000
        /*0920*/ 	.word	0x00000000
        /*0924*/ 	.word	0x00000098
        /*0928*/ 	.short	0x010a
        /*092a*/ 	.byte	0xff
	.zero		1


	//   ....[130]....
        /*092c*/ 	.word	0x0000c060
        /*0930*/ 	.word	0x00000000
        /*0934*/ 	.word	0x000000a0
        /*0938*/ 	.short	0x010a
        /*093a*/ 	.byte	0xff
	.zero		1


	//   ....[131]....
        /*093c*/ 	.word	0x0000c0c0
        /*0940*/ 	.word	0x00000000
        /*0944*/ 	.word	0x000000a8
        /*0948*/ 	.short	0x010a
        /*094a*/ 	.byte	0xff
	.zero		1


	//   ....[132]....
        /*094c*/ 	.word	0x0000c120
        /*0950*/ 	.word	0x00000000
        /*0954*/ 	.word	0x00000090
        /*0958*/ 	.short	0x010a
        /*095a*/ 	.byte	0xff
	.zero		1


	//   ....[133]....
        /*095c*/ 	.word	0x0000c180
        /*0960*/ 	.word	0x00000000
        /*0964*/ 	.word	0x00000098
        /*0968*/ 	.short	0x010a
        /*096a*/ 	.byte	0xff
	.zero		1


	//   ....[134]....
        /*096c*/ 	.word	0x0000c1e0
        /*0970*/ 	.word	0x00000000
        /*0974*/ 	.word	0x000000a0
        /*0978*/ 	.short	0x010a
        /*097a*/ 	.byte	0xff
	.zero		1


	//   ....[135]....
        /*097c*/ 	.word	0x0000c230
        /*0980*/ 	.word	0x00000003
        /*0984*/ 	.word	0x000000c0
        /*0988*/ 	.short	0x010a
        /*098a*/ 	.byte	0xff
	.zero		1


	//   ....[136]....
        /*098c*/ 	.word	0x0000c280
        /*0990*/ 	.word	0x00000003
        /*0994*/ 	.word	0x00000070
        /*0998*/ 	.short	0x010a
        /*099a*/ 	.byte	0xff
	.zero		1


	//   ....[137]....
        /*099c*/ 	.word	0x0000c2d0
        /*09a0*/ 	.word	0x000000b1
        /*09a4*/ 	.word	0x000000e0
        /*09a8*/ 	.short	0x010a
        /*09aa*/ 	.byte	0xff
	.zero		1


	//   ....[138]....
        /*09ac*/ 	.word	0x0000c320
        /*09b0*/ 	.word	0x000000be
        /*09b4*/ 	.word	0x00000070
        /*09b8*/ 	.short	0x010a
        /*09ba*/ 	.byte	0xff
	.zero		1


	//   ....[139]....
        /*09bc*/ 	.word	0x0000c370
        /*09c0*/ 	.word	0x00000000
        /*09c4*/ 	.word	0x00000070
        /*09c8*/ 	.short	0x010a
        /*09ca*/ 	.byte	0xff
	.zero		1


	//   ....[140]....
        /*09cc*/ 	.word	0x0000c3c0
        /*09d0*/ 	.word	0x00000000
        /*09d4*/ 	.word	0x00000070
        /*09d8*/ 	.short	0x010a
        /*09da*/ 	.byte	0xff
	.zero		1


	//----- nvinfo : EIATTR_NUM_MBARRIERS
	.align		4
.L_48:
        /*09dc*/ 	.byte	0x03, 0x38
        /*09de*/ 	.short	0x0024


	//----- nvinfo : EIATTR_EXIT_INSTR_OFFSETS
	.align		4
        /*09e0*/ 	.byte	0x04, 0x1c
        /*09e2*/ 	.short	(.L_50 - .L_49)


	//   ....[0]....
.L_49:
        /*09e4*/ 	.word	0x00002af0


	//   ....[1]....
        /*09e8*/ 	.word	0x00003000


	//   ....[2]....
        /*09ec*/ 	.word	0x00003060


	//   ....[3]....
        /*09f0*/ 	.word	0x00003d80


	//   ....[4]....
        /*09f4*/ 	.word	0x00004ef0


	//   ....[5]....
        /*09f8*/ 	.word	0x00004f30


	//   ....[6]....
        /*09fc*/ 	.word	0x0000b800


	//----- nvinfo : EIATTR_MAX_THREADS
	.align		4
.L_50:
        /*0a00*/ 	.byte	0x04, 0x05
        /*0a02*/ 	.short	(.L_52 - .L_51)
.L_51:
        /*0a04*/ 	.word	0x00000100
        /*0a08*/ 	.word	0x00000001
        /*0a0c*/ 	.word	0x00000001


	//----- nvinfo : EIATTR_CRS_STACK_SIZE
	.align		4
.L_52:
        /*0a10*/ 	.byte	0x04, 0x1e
        /*0a12*/ 	.short	(.L_54 - .L_53)
.L_53:
        /*0a14*/ 	.word	0x00000000


	//----- nvinfo : EIATTR_CBANK_PARAM_SIZE
	.align		4
.L_54:
        /*0a18*/ 	.byte	0x03, 0x19
        /*0a1a*/ 	.short	0x0800


	//----- nvinfo : EIATTR_PARAM_CBANK
	.align		4
        /*0a1c*/ 	.byte	0x04, 0x0a
        /*0a1e*/ 	.short	(.L_56 - .L_55)
	.align		4
.L_55:
        /*0a20*/ 	.word	index@(.nv.constant0._ZN7cutlass13device_kernelINS_4gemm6kernel13GemmUniversalIN4cute5tupleIJiiiiEEENS1_10collective13CollectiveMmaINS1_35MainloopSm100TmaUmmaWarpSpecializedILi7ELi2ELi2ENS5_IJNS4_1CILi1EEENSA_ILi2EEESB_EEEEENS5_IJNSA_ILi128EEENSA_ILi256EEENSA_ILi64EEEEEENS_12float_e4m3_tENS5_IJlSB_lEEESJ_SK_NS4_8TiledMMAINS4_8MMA_AtomIJNS4_10MMA_TraitsINS4_19SM100_MMA_F8F6F4_SSEJSJ_SJ_fSF_SG_NS4_17integral_constantINS4_4UMMA5MajorELSR_0EEESS_NSP_INSQ_7ScaleInELST_0EEESU_EEEEEENS4_6LayoutINS5_IJSB_SB_SB_EEENS5_IJNSA_ILi0EEESZ_SZ_EEEEENS5_IJNS4_10UnderscoreES12_S12_EEEEENS4_23SM90_TMA_LOAD_MULTICASTENS4_14ComposedLayoutINS4_7SwizzleILi2ELi4ELi3EEENS4_18smem_ptr_flag_bitsILi8EEENSX_INS5_IJNSA_ILi8EEESH_EEENS5_IJSH_SB_EEEEEEEvNS4_8identityENS4_13SM90_TMA_LOADES1F_vS1G_EENS_8epilogue10collective18CollectiveEpilogueINS1J_23Sm100TmaWarpSpecializedILi4ELi2ELi64ELb0ELb0EEEJSI_NS5_IJNSX_ISF_SB_EENSX_ISH_SB_EEEEESJ_SK_SJ_SK_NS1J_6fusion15FusionCallbacksIS1N_NS1R_17LinearCombinationISJ_fSJ_fLNS_15FloatRoundStyleE2EEESI_S1Q_JEEENS4_5SM1004TMEM4LOAD26SM100_TMEM_LOAD_32dp32b64xES1H_S1F_NS4_39AutoVectorizingCopyWithAssumedAlignmentILi128EEENS4_14SM90_TMA_STOREES1F_S22_S22_EEEvvEEEEvNT_6ParamsE)
        /*0a24*/ 	.short	0x0380
        /*0a26*/ 	.short	0x0800


	//----- nvinfo : EIATTR_SW_WAR
	.align		4
.L_56:
        /*0a28*/ 	.byte	0x04, 0x36
        /*0a2a*/ 	.short	(.L_58 - .L_57)
.L_57:
        /*0a2c*/ 	.word	0x00000008
.L_58:


//--------------------- .nv.callgraph             --------------------------
	.section	.nv.callgraph,"",@"SHT_CUDA_CALLGRAPH"
	.align	4
	.sectionentsize	8
	.align		4
        /*0000*/ 	.word	0x00000000
	.align		4
        /*0004*/ 	.word	0xffffffff
	.align		4
        /*0008*/ 	.word	index@(_ZN7cutlass13device_kernelINS_4gemm6kernel13GemmUniversalIN4cute5tupleIJiiiiEEENS1_10collective13CollectiveMmaINS1_35MainloopSm100TmaUmmaWarpSpecializedILi7ELi2ELi2ENS5_IJNS4_1CILi1EEENSA_ILi2EEESB_EEEEENS5_IJNSA_ILi128EEENSA_ILi256EEENSA_ILi64EEEEEENS_12float_e4m3_tENS5_IJlSB_lEEESJ_SK_NS4_8TiledMMAINS4_8MMA_AtomIJNS4_10MMA_TraitsINS4_19SM100_MMA_F8F6F4_SSEJSJ_SJ_fSF_SG_NS4_17integral_constantINS4_4UMMA5MajorELSR_0EEESS_NSP_INSQ_7ScaleInELST_0EEESU_EEEEEENS4_6LayoutINS5_IJSB_SB_SB_EEENS5_IJNSA_ILi0EEESZ_SZ_EEEEENS5_IJNS4_10UnderscoreES12_S12_EEEEENS4_23SM90_TMA_LOAD_MULTICASTENS4_14ComposedLayoutINS4_7SwizzleILi2ELi4ELi3EEENS4_18smem_ptr_flag_bitsILi8EEENSX_INS5_IJNSA_ILi8EEESH_EEENS5_IJSH_SB_EEEEEEEvNS4_8identityENS4_13SM90_TMA_LOADES1F_vS1G_EENS_8epilogue10collective18CollectiveEpilogueINS1J_23Sm100TmaWarpSpecializedILi4ELi2ELi64ELb0ELb0EEEJSI_NS5_IJNSX_ISF_SB_EENSX_ISH_SB_EEEEESJ_SK_SJ_SK_NS1J_6fusion15FusionCallbacksIS1N_NS1R_17LinearCombinationISJ_fSJ_fLNS_15FloatRoundStyleE2EEESI_S1Q_JEEENS4_5SM1004TMEM4LOAD26SM100_TMEM_LOAD_32dp32b64xES1H_S1F_NS4_39AutoVectorizingCopyWithAssumedAlignmentILi128EEENS4_14SM90_TMA_STOREES1F_S22_S22_EEEvvEEEEvNT_6ParamsE)
	.align		4
        /*000c*/ 	.word	index@(__assertfail)
	.align		4
        /*0010*/ 	.word	0x00000000
	.align		4
        /*0014*/ 	.word	0xfffffffe
	.align		4
        /*0018*/ 	.word	0x00000000
	.align		4
        /*001c*/ 	.word	0xfffffffd
	.align		4
        /*0020*/ 	.word	0x00000000
	.align		4
        /*0024*/ 	.word	0xfffffffc


//--------------------- .nv.constant4             --------------------------
	.section	.nv.constant4,"a",@progbits
	.align	8
	.align		8
.nv.constant4:
        /*0000*/ 	.dword	__assertfail
	.align		8
        /*0008*/ 	.dword	__unnamed_1
	.align		8
        /*0010*/ 	.dword	__unnamed_2
	.align		8
        /*0018*/ 	.dword	__unnamed_3
	.align		8
        /*0020*/ 	.dword	_ZN39_INTERNAL_3e83ff39_4_k_cu_f7e7f106_74004cuda3std3__45__cpo5beginE
	.align		8
        /*0028*/ 	.dword	_ZN39_INTERNAL_3e83ff39_4_k_cu_f7e7f106_74004cuda3std3__45__cpo3endE
	.align		8
        /*0030*/ 	.dword	_ZN39_INTERNAL_3e83ff39_4_k_cu_f7e7f106_74004cuda3std3__45__cpo6cbeginE
	.align		8
        /*0038*/ 	.dword	_ZN39_INTERNAL_3e83ff39_4_k_cu_f7e7f106_74004cuda3std3__45__cpo4cendE
	.align		8
        /*0040*/ 	.dword	_ZN39_INTERNAL_3e83ff39_4_k_cu_f7e7f106_74004cuda3std3__441_GLOBAL__N__3e83ff39_4_k_cu_f7e7f106_74006ignoreE
	.align		8
        /*0048*/ 	.dword	_ZN39_INTERNAL_3e83ff39_4_k_cu_f7e7f106_74004cuda3std3__419piecewise_constructE
	.align		8
        /*0050*/ 	.dword	_ZN39_INTERNAL_3e83ff39_4_k_cu_f7e7f106_74004cuda3std3__48in_placeE
	.align		8
        /*0058*/ 	.dword	_ZN39_INTERNAL_3e83ff39_4_k_cu_f7e7f106_74004cuda3std6ranges3__45__cpo4swapE
	.align		8
        /*0060*/ 	.dword	_ZN39_INTERNAL_3e83ff39_4_k_cu_f7e7f106_74004cuda3std6ranges3__45__cpo9iter_moveE
	.align		8
        /*0068*/ 	.dword	_ZN39_INTERNAL_3e83ff39_4_k_cu_f7e7f106_74004cute7productE
	.align		8
        /*0070*/ 	.dword	_ZN39_INTERNAL_3e83ff39_4_k_cu_f7e7f106_74004cute1_E
	.align		8
        /*0078*/ 	.dword	$str$25
	.align		8
        /*0080*/ 	.dword	$str$26
	.align		8
        /*0088*/ 	.dword	$str$27
	.align		8
        /*0090*/ 	.dword	$str$28


//--------------------- .text._ZN7cutlass13device_kernelINS_4gemm6kernel13GemmUniversalIN4cute5tupleIJiiiiEEENS1_10collective13CollectiveMmaINS1_35MainloopSm100TmaUmmaWarpSpecializedILi7ELi2ELi2ENS5_IJNS4_1CILi1EEENSA_ILi2EEESB_EEEEENS5_IJNSA_ILi128EEENSA_ILi256EEENSA_ILi64EEEEEENS_12float_e4m3_tENS5_IJlSB_lEEESJ_SK_NS4_8TiledMMAINS4_8MMA_AtomIJNS4_10MMA_TraitsINS4_19SM100_MMA_F8F6F4_SSEJSJ_SJ_fSF_SG_NS4_17integral_constantINS4_4UMMA5MajorELSR_0EEESS_NSP_INSQ_7ScaleInELST_0EEESU_EEEEEENS4_6LayoutINS5_IJSB_SB_SB_EEENS5_IJNSA_ILi0EEESZ_SZ_EEEEENS5_IJNS4_10UnderscoreES12_S12_EEEEENS4_23SM90_TMA_LOAD_MULTICASTENS4_14ComposedLayoutINS4_7SwizzleILi2ELi4ELi3EEENS4_18smem_ptr_flag_bitsILi8EEENSX_INS5_IJNSA_ILi8EEESH_EEENS5_IJSH_SB_EEEEEEEvNS4_8identityENS4_13SM90_TMA_LOADES1F_vS1G_EENS_8epilogue10collective18CollectiveEpilogueINS1J_23Sm100TmaWarpSpecializedILi4ELi2ELi64ELb0ELb0EEEJSI_NS5_IJNSX_ISF_SB_EENSX_ISH_SB_EEEEESJ_SK_SJ_SK_NS1J_6fusion15FusionCallbacksIS1N_NS1R_17LinearCombinationISJ_fSJ_fLNS_15FloatRoundStyleE2EEESI_S1Q_JEEENS4_5SM1004TMEM4LOAD26SM100_TMEM_LOAD_32dp32b64xES1H_S1F_NS4_39AutoVectorizingCopyWithAssumedAlignmentILi128EEENS4_14SM90_TMA_STOREES1F_S22_S22_EEEvvEEEEvNT_6ParamsE --------------------------
	.section	.text._ZN7cutlass13device_kernelINS_4gemm6kernel13GemmUniversalIN4cute5tupleIJiiiiEEENS1_10collective13CollectiveMmaINS1_35MainloopSm100TmaUmmaWarpSpecializedILi7ELi2ELi2ENS5_IJNS4_1CILi1EEENSA_ILi2EEESB_EEEEENS5_IJNSA_ILi128EEENSA_ILi256EEENSA_ILi64EEEEEENS_12float_e4m3_tENS5_IJlSB_lEEESJ_SK_NS4_8TiledMMAINS4_8MMA_AtomIJNS4_10MMA_TraitsINS4_19SM100_MMA_F8F6F4_SSEJSJ_SJ_fSF_SG_NS4_17integral_constantINS4_4UMMA5MajorELSR_0EEESS_NSP_INSQ_7ScaleInELST_0EEESU_EEEEEENS4_6LayoutINS5_IJSB_SB_SB_EEENS5_IJNSA_ILi0EEESZ_SZ_EEEEENS5_IJNS4_10UnderscoreES12_S12_EEEEENS4_23SM90_TMA_LOAD_MULTICASTENS4_14ComposedLayoutINS4_7SwizzleILi2ELi4ELi3EEENS4_18smem_ptr_flag_bitsILi8EEENSX_INS5_IJNSA_ILi8EEESH_EEENS5_IJSH_SB_EEEEEEEvNS4_8identityENS4_13SM90_TMA_LOADES1F_vS1G_EENS_8epilogue10collective18CollectiveEpilogueINS1J_23Sm100TmaWarpSpecializedILi4ELi2ELi64ELb0ELb0EEEJSI_NS5_IJNSX_ISF_SB_EENSX_ISH_SB_EEEEESJ_SK_SJ_SK_NS1J_6fusion15FusionCallbacksIS1N_NS1R_17LinearCombinationISJ_fSJ_fLNS_15FloatRoundStyleE2EEESI_S1Q_JEEENS4_5SM1004TMEM4LOAD26SM100_TMEM_LOAD_32dp32b64xES1H_S1F_NS4_39AutoVectorizingCopyWithAssumedAlignmentILi128EEENS4_14SM90_TMA_STOREES1F_S22_S22_EEEvvEEEEvNT_6ParamsE,"ax",@progbits
	.align	128
.text._ZN7cutlass13device_kernelINS_4gemm6kernel13GemmUniversalIN4cute5tupleIJiiiiEEENS1_10collective13CollectiveMmaINS1_35MainloopSm100TmaUmmaWarpSpecializedILi7ELi2ELi2ENS5_IJNS4_1CILi1EEENSA_ILi2EEESB_EEEEENS5_IJNSA_ILi128EEENSA_ILi256EEENSA_ILi64EEEEEENS_12float_e4m3_tENS5_IJlSB_lEEESJ_SK_NS4_8TiledMMAINS4_8MMA_AtomIJNS4_10MMA_TraitsINS4_19SM100_MMA_F8F6F4_SSEJSJ_SJ_fSF_SG_NS4_17integral_constantINS4_4UMMA5MajorELSR_0EEESS_NSP_INSQ_7ScaleInELST_0EEESU_EEEEEENS4_6LayoutINS5_IJSB_SB_SB_EEENS5_IJNSA_ILi0EEESZ_SZ_EEEEENS5_IJNS4_10UnderscoreES12_S12_EEEEENS4_23SM90_TMA_LOAD_MULTICASTENS4_14ComposedLayoutINS4_7SwizzleILi2ELi4ELi3EEENS4_18smem_ptr_flag_bitsILi8EEENSX_INS5_IJNSA_ILi8EEESH_EEENS5_IJSH_SB_EEEEEEEvNS4_8identityENS4_13SM90_TMA_LOADES1F_vS1G_EENS_8epilogue10collective18CollectiveEpilogueINS1J_23Sm100TmaWarpSpecializedILi4ELi2ELi64ELb0ELb0EEEJSI_NS5_IJNSX_ISF_SB_EENSX_ISH_SB_EEEEESJ_SK_SJ_SK_NS1J_6fusion15FusionCallbacksIS1N_NS1R_17LinearCombinationISJ_fSJ_fLNS_15FloatRoundStyleE2EEESI_S1Q_JEEENS4_5SM1004TMEM4LOAD26SM100_TMEM_LOAD_32dp32b64xES1H_S1F_NS4_39AutoVectorizingCopyWithAssumedAlignmentILi128EEENS4_14SM90_TMA_STOREES1F_S22_S22_EEEvvEEEEvNT_6ParamsE:
        .type           _ZN7cutlass13device_kernelINS_4gemm6kernel13GemmUniversalIN4cute5tupleIJiiiiEEENS1_10collective13CollectiveMmaINS1_35MainloopSm100TmaUmmaWarpSpecializedILi7ELi2ELi2ENS5_IJNS4_1CILi1EEENSA_ILi2EEESB_EEEEENS5_IJNSA_ILi128EEENSA_ILi256EEENSA_ILi64EEEEEENS_12float_e4m3_tENS5_IJlSB_lEEESJ_SK_NS4_8TiledMMAINS4_8MMA_AtomIJNS4_10MMA_TraitsINS4_19SM100_MMA_F8F6F4_SSEJSJ_SJ_fSF_SG_NS4_17integral_constantINS4_4UMMA5MajorELSR_0EEESS_NSP_INSQ_7ScaleInELST_0EEESU_EEEEEENS4_6LayoutINS5_IJSB_SB_SB_EEENS5_IJNSA_ILi0EEESZ_SZ_EEEEENS5_IJNS4_10UnderscoreES12_S12_EEEEENS4_23SM90_TMA_LOAD_MULTICASTENS4_14ComposedLayoutINS4_7SwizzleILi2ELi4ELi3EEENS4_18smem_ptr_flag_bitsILi8EEENSX_INS5_IJNSA_ILi8EEESH_EEENS5_IJSH_SB_EEEEEEEvNS4_8identityENS4_13SM90_TMA_LOADES1F_vS1G_EENS_8epilogue10collective18CollectiveEpilogueINS1J_23Sm100TmaWarpSpecializedILi4ELi2ELi64ELb0ELb0EEEJSI_NS5_IJNSX_ISF_SB_EENSX_ISH_SB_EEEEESJ_SK_SJ_SK_NS1J_6fusion15FusionCallbacksIS1N_NS1R_17LinearCombinationISJ_fSJ_fLNS_15FloatRoundStyleE2EEESI_S1Q_JEEENS4_5SM1004TMEM4LOAD26SM100_TMEM_LOAD_32dp32b64xES1H_S1F_NS4_39AutoVectorizingCopyWithAssumedAlignmentILi128EEENS4_14SM90_TMA_STOREES1F_S22_S22_EEEvvEEEEvNT_6ParamsE,@function
        .size           _ZN7cutlass13device_kernelINS_4gemm6kernel13GemmUniversalIN4cute5tupleIJiiiiEEENS1_10collective13CollectiveMmaINS1_35MainloopSm100TmaUmmaWarpSpecializedILi7ELi2ELi2ENS5_IJNS4_1CILi1EEENSA_ILi2EEESB_EEEEENS5_IJNSA_ILi128EEENSA_ILi256EEENSA_ILi64EEEEEENS_12float_e4m3_tENS5_IJlSB_lEEESJ_SK_NS4_8TiledMMAINS4_8MMA_AtomIJNS4_10MMA_TraitsINS4_19SM100_MMA_F8F6F4_SSEJSJ_SJ_fSF_SG_NS4_17integral_constantINS4_4UMMA5MajorELSR_0EEESS_NSP_INSQ_7ScaleInELST_0EEESU_EEEEEENS4_6LayoutINS5_IJSB_SB_SB_EEENS5_IJNSA_ILi0EEESZ_SZ_EEEEENS5_IJNS4_10UnderscoreES12_S12_EEEEENS4_23SM90_TMA_LOAD_MULTICASTENS4_14ComposedLayoutINS4_7SwizzleILi2ELi4ELi3EEENS4_18smem_ptr_flag_bitsILi8EEENSX_INS5_IJNSA_ILi8EEESH_EEENS5_IJSH_SB_EEEEEEEvNS4_8identityENS4_13SM90_TMA_LOADES1F_vS1G_EENS_8epilogue10collective18CollectiveEpilogueINS1J_23Sm100TmaWarpSpecializedILi4ELi2ELi64ELb0ELb0EEEJSI_NS5_IJNSX_ISF_SB_EENSX_ISH_SB_EEEEESJ_SK_SJ_SK_NS1J_6fusion15FusionCallbacksIS1N_NS1R_17LinearCombinationISJ_fSJ_fLNS_15FloatRoundStyleE2EEESI_S1Q_JEEENS4_5SM1004TMEM4LOAD26SM100_TMEM_LOAD_32dp32b64xES1H_S1F_NS4_39AutoVectorizingCopyWithAssumedAlignmentILi128EEENS4_14SM90_TMA_STOREES1F_S22_S22_EEEvvEEEEvNT_6ParamsE,(.L_x_183 - _ZN7cutlass13device_kernelINS_4gemm6kernel13GemmUniversalIN4cute5tupleIJiiiiEEENS1_10collective13CollectiveMmaINS1_35MainloopSm100TmaUmmaWarpSpecializedILi7ELi2ELi2ENS5_IJNS4_1CILi1EEENSA_ILi2EEESB_EEEEENS5_IJNSA_ILi128EEENSA_ILi256EEENSA_ILi64EEEEEENS_12float_e4m3_tENS5_IJlSB_lEEESJ_SK_NS4_8TiledMMAINS4_8MMA_AtomIJNS4_10MMA_TraitsINS4_19SM100_MMA_F8F6F4_SSEJSJ_SJ_fSF_SG_NS4_17integral_constantINS4_4UMMA5MajorELSR_0EEESS_NSP_INSQ_7ScaleInELST_0EEESU_EEEEEENS4_6LayoutINS5_IJSB_SB_SB_EEENS5_IJNSA_ILi0EEESZ_SZ_EEEEENS5_IJNS4_10UnderscoreES12_S12_EEEEENS4_23SM90_TMA_LOAD_MULTICASTENS4_14ComposedLayoutINS4_7SwizzleILi2ELi4ELi3EEENS4_18smem_ptr_flag_bitsILi8EEENSX_INS5_IJNSA_ILi8EEESH_EEENS5_IJSH_SB_EEEEEEEvNS4_8identityENS4_13SM90_TMA_LOADES1F_vS1G_EENS_8epilogue10collective18CollectiveEpilogueINS1J_23Sm100TmaWarpSpecializedILi4ELi2ELi64ELb0ELb0EEEJSI_NS5_IJNSX_ISF_SB_EENSX_ISH_SB_EEEEESJ_SK_SJ_SK_NS1J_6fusion15FusionCallbacksIS1N_NS1R_17LinearCombinationISJ_fSJ_fLNS_15FloatRoundStyleE2EEESI_S1Q_JEEENS4_5SM1004TMEM4LOAD26SM100_TMEM_LOAD_32dp32b64xES1H_S1F_NS4_39AutoVectorizingCopyWithAssumedAlignmentILi128EEENS4_14SM90_TMA_STOREES1F_S22_S22_EEEvvEEEEvNT_6ParamsE)
        .other          _ZN7cutlass13device_kernelINS_4gemm6kernel13GemmUniversalIN4cute5tupleIJiiiiEEENS1_10collective13CollectiveMmaINS1_35MainloopSm100TmaUmmaWarpSpecializedILi7ELi2ELi2ENS5_IJNS4_1CILi1EEENSA_ILi2EEESB_EEEEENS5_IJNSA_ILi128EEENSA_ILi256EEENSA_ILi64EEEEEENS_12float_e4m3_tENS5_IJlSB_lEEESJ_SK_NS4_8TiledMMAINS4_8MMA_AtomIJNS4_10MMA_TraitsINS4_19SM100_MMA_F8F6F4_SSEJSJ_SJ_fSF_SG_NS4_17integral_constantINS4_4UMMA5MajorELSR_0EEESS_NSP_INSQ_7ScaleInELST_0EEESU_EEEEEENS4_6LayoutINS5_IJSB_SB_SB_EEENS5_IJNSA_ILi0EEESZ_SZ_EEEEENS5_IJNS4_10UnderscoreES12_S12_EEEEENS4_23SM90_TMA_LOAD_MULTICASTENS4_14ComposedLayoutINS4_7SwizzleILi2ELi4ELi3EEENS4_18smem_ptr_flag_bitsILi8EEENSX_INS5_IJNSA_ILi8EEESH_EEENS5_IJSH_SB_EEEEEEEvNS4_8identityENS4_13SM90_TMA_LOADES1F_vS1G_EENS_8epilogue10collective18CollectiveEpilogueINS1J_23Sm100TmaWarpSpecializedILi4ELi2ELi64ELb0ELb0EEEJSI_NS5_IJNSX_ISF_SB_EENSX_ISH_SB_EEEEESJ_SK_SJ_SK_NS1J_6fusion15FusionCallbacksIS1N_NS1R_17LinearCombinationISJ_fSJ_fLNS_15FloatRoundStyleE2EEESI_S1Q_JEEENS4_5SM1004TMEM4LOAD26SM100_TMEM_LOAD_32dp32b64xES1H_S1F_NS4_39AutoVectorizingCopyWithAssumedAlignmentILi128EEENS4_14SM90_TMA_STOREES1F_S22_S22_EEEvvEEEEvNT_6ParamsE,@"STO_CUDA_ENTRY STV_DEFAULT"
_ZN7cutlass13device_kernelINS_4gemm6kernel13GemmUniversalIN4cute5tupleIJiiiiEEENS1_10collective13CollectiveMmaINS1_35MainloopSm100TmaUmmaWarpSpecializedILi7ELi2ELi2ENS5_IJNS4_1CILi1EEENSA_ILi2EEESB_EEEEENS5_IJNSA_ILi128EEENSA_ILi256EEENSA_ILi64EEEEEENS_12float_e4m3_tENS5_IJlSB_lEEESJ_SK_NS4_8TiledMMAINS4_8MMA_AtomIJNS4_10MMA_TraitsINS4_19SM100_MMA_F8F6F4_SSEJSJ_SJ_fSF_SG_NS4_17integral_constantINS4_4UMMA5MajorELSR_0EEESS_NSP_INSQ_7ScaleInELST_0EEESU_EEEEEENS4_6LayoutINS5_IJSB_SB_SB_EEENS5_IJNSA_ILi0EEESZ_SZ_EEEEENS5_IJNS4_10UnderscoreES12_S12_EEEEENS4_23SM90_TMA_LOAD_MULTICASTENS4_14ComposedLayoutINS4_7SwizzleILi2ELi4ELi3EEENS4_18smem_ptr_flag_bitsILi8EEENSX_INS5_IJNSA_ILi8EEESH_EEENS5_IJSH_SB_EEEEEEEvNS4_8identityENS4_13SM90_TMA_LOADES1F_vS1G_EENS_8epilogue10collective18CollectiveEpilogueINS1J_23Sm100TmaWarpSpecializedILi4ELi2ELi64ELb0ELb0EEEJSI_NS5_IJNSX_ISF_SB_EENSX_ISH_SB_EEEEESJ_SK_SJ_SK_NS1J_6fusion15FusionCallbacksIS1N_NS1R_17LinearCombinationISJ_fSJ_fLNS_15FloatRoundStyleE2EEESI_S1Q_JEEENS4_5SM1004TMEM4LOAD26SM100_TMEM_LOAD_32dp32b64xES1H_S1F_NS4_39AutoVectorizingCopyWithAssumedAlignmentILi128EEENS4_14SM90_TMA_STOREES1F_S22_S22_EEEvvEEEEvNT_6ParamsE:
[----:B------:R-:W1:Y:S01]  /*0000*/  LDC R1, c[0x0][0x37c] ;  /* 0x0000df00ff017b82 */ /* 0x000e620000000800 */
[----:B------:R-:W2:Y:S01]  /*0010*/  S2R R170, SR_TID.X ;  /* 0x0000000000aa7919 */ /* 0x000ea20000002100 */
[----:B------:R-:W3:Y:S01]  /*0020*/  LDCU.64 UR8, c[0x0][0x890] ;  /* 0x00011200ff0877ac */ /* 0x000ee20008000a00 */
[----:B------:R-:W-:Y:S02]  /*0030*/  PRMT R158, RZ, 0x7610, R158 ;  /* 0x00007610ff9e7816 */ /* 0x000fe4000000009e */
[----:B------:R-:W-:Y:S01]  /*0040*/  ELECT P3, URZ, PT ;  /* 0x0000000000ff782f */ /* 0x000fe20003860000 */
[----:B---3--:R-:W-:-:S04]  /*0050*/  UISETP.NE.U32.AND UP0, UPT, UR8, URZ, UPT ;  /* 0x000000ff0800728c */ /* 0x008fc8000bf05070 */
[----:B------:R-:W-:Y:S01]  /*0060*/  UISETP.NE.AND.EX UP0, UPT, UR9, URZ, UPT, UP0 ;  /* 0x000000ff0900728c */ /* 0x000fe2000bf05300 */
[----:B--2---:R-:W-:-:S05]  /*0070*/  SHF.R.U32.HI R159, RZ, 0x5, R170 ;  /* 0x00000005ff9f7819 */ /* 0x004fca00000116aa */
[----:B------:R-:W2:Y:S02]  /*0080*/  SHFL.IDX PT, R0, R159, RZ, 0x1f ;  /* 0x00001fff9f007589 */ /* 0x000ea400000e0000 */
[----:B--2---:R-:W-:Y:S01]  /*0090*/  R2UR UR17, R0 ;  /* 0x00000000001172ca */ /* 0x004fe200000e0000 */
[----:B-1----:R-:W-:-:S14]  /*00a0*/  BRA.U UP0, `(.L_x_0) ;  /* 0x0000000100307547 */ /* 0x002fdc000b800000 */
[----:B------:R-:W1:Y:S02]  /*00b0*/  LDCU.64 UR4, c[0x0][0x888] ;  /* 0x00011100ff0477ac */ /* 0x000e640008000a00 */
[----:B-1----:R-:W-:-:S04]  /*00c0*/  UISETP.NE.U32.AND UP0, UPT, UR4, URZ, UPT ;  /* 0x000000ff0400728c */ /* 0x002fc8000bf05070 */
[----:B------:R-:W-:-:S09]  /*00d0*/  UISETP.NE.AND.EX UP0, UPT, UR5, URZ, UPT, UP0 ;  /* 0x000000ff0500728c */ /* 0x000fd2000bf05300 */
[----:B------:R-:W-:Y:S05]  /*00e0*/  BRA.U !UP0, `(.L_x_1) ;  /* 0x0000000108147547 */ /* 0x000fea000b800000 */
[----:B------:R-:W1:Y:S01]  /*00f0*/  LDC.64 R2, c[0x0][0x888] ;  /* 0x00022200ff027b82 */ /* 0x000e620000000a00 */
[----:B------:R-:W1:Y:S02]  /*0100*/  LDCU.64 UR4, c[0x0][0x358] ;  /* 0x00006b00ff0477ac */ /* 0x000e640008000a00 */
[----:B-1----:R1:W5:Y:S01]  /*0110*/  LDG.E R73, desc[UR4][R2.64] ;  /* 0x0000000402497981 */ /* 0x002362000c1e1900 */
[----:B------:R-:W-:Y:S01]  /*0120*/  HFMA2 R158, -RZ, RZ, 0, 5.9604644775390625e-08 ;  /* 0x00000001ff9e7431 */ /* 0x000fe200000001ff */
[----:B------:R-:W-:Y:S05]  /*0130*/  BRA `(.L_x_0) ;  /* 0x00000000000c7947 */ /* 0x000fea0003800000 */
.L_x_1:
[----:B------:R-:W1:Y:S01]  /*0140*/  LDCU UR4, c[0x0][0x880] ;  /* 0x00011000ff0477ac */ /* 0x000e620008000800 */
[----:B------:R-:W-:Y:S01]  /*0150*/  HFMA2 R158, -RZ, RZ, 0, 5.9604644775390625e-08 ;  /* 0x00000001ff9e7431 */ /* 0x000fe200000001ff */
[----:B-1----:R-:W-:-:S07]  /*0160*/  MOV R73, UR4 ;  /* 0x0000000400497c02 */ /* 0x002fce0008000f00 */
.L_x_0:
[----:B------:R-:W2:Y:S02]  /*0170*/  LDCU.64 UR4, c[0x0][0x8b0] ;  /* 0x00011600ff0477ac */ /* 0x000ea40008000a00 */
[----:B--2---:R-:W-:-:S04]  /*0180*/  UISETP.NE.U32.AND UP0, UPT, UR4, URZ, UPT ;  /* 0x000000ff0400728c */ /* 0x004fc8000bf05070 */
[----:B------:R-:W-:-:S09]  /*0190*/  UISETP.NE.AND.EX UP0, UPT, UR5, URZ, UPT, UP0 ;  /* 0x000000ff0500728c */ /* 0x000fd2000bf05300 */
[----:B------:R-:W-:Y:S05]  /*01a0*/  BRA.U UP0, `(.L_x_2) ;  /* 0x0000000100287547 */ /* 0x000fea000b800000 */
[----:B------:R-:W2:Y:S02]  /*01b0*/  LDCU.64 UR4, c[0x0][0x8a8] ;  /* 0x00011500ff0477ac */ /* 0x000ea40008000a00 */
[----:B--2---:R-:W-:-:S04]  /*01c0*/  UISETP.NE.U32.AND UP0, UPT, UR4, URZ, UPT ;  /* 0x000000ff0400728c */ /* 0x004fc8000bf05070 */
[----:B------:R-:W-:-:S09]  /*01d0*/  UISETP.NE.AND.EX UP0, UPT, UR5, URZ, UPT, UP0 ;  /* 0x000000ff0500728c */ /* 0x000fd2000bf05300 */
[----:B------:R-:W-:Y:S05]  /*01e0*/  BRA.U !UP0, `(.L_x_3) ;  /* 0x0000000108107547 */ /* 0x000fea000b800000 */
[----:B------:R-:W2:Y:S01]  /*01f0*/  LDC.64 R70, c[0x0][0x8a8] ;  /* 0x00022a00ff467b82 */ /* 0x000ea20000000a00 */
[----:B------:R-:W2:Y:S02]  /*0200*/  LDCU.64 UR4, c[0x0][0x358] ;  /* 0x00006b00ff0477ac */ /* 0x000ea40008000a00 */
[----:B--2---:R2:W5:Y:S01]  /*0210*/  LDG.E R70, desc[UR4][R70.64] ;  /* 0x0000000446467981 */ /* 0x004562000c1e1900 */
[----:B------:R-:W-:Y:S05]  /*0220*/  BRA `(.L_x_2) ;  /* 0x0000000000087947 */ /* 0x000fea0003800000 */
.L_x_3:
[----:B------:R-:W2:Y:S02]  /*0230*/  LDCU UR4, c[0x0][0x8a0] ;  /* 0x00011400ff0477ac */ /* 0x000ea40008000800 */
[----:B--2---:R-:W-:Y:S02]  /*0240*/  MOV R70, UR4 ;  /* 0x0000000400467c02 */ /* 0x004fe40008000f00 */
.L_x_2:
[----:B------:R-:W-:Y:S01]  /*0250*/  IMAD.U32 R0, RZ, RZ, UR17 ;  /* 0x00000011ff007e24 */ /* 0x000fe2000f8e00ff */
[----:B------:R-:W-:Y:S04]  /*0260*/  BSSY.RECONVERGENT B0, `(.L_x_4) ;  /* 0x000000c000007945 */ /* 0x000fe80003800200 */
[C---:B------:R-:W-:Y:S02]  /*0270*/  ISETP.NE.OR P1, PT, R0.reuse, 0x1, !P3 ;  /* 0x000000010000780c */ /* 0x040fe40005f25670 */
[----:B------:R-:W-:-:S11]  /*0280*/  ISETP.NE.OR P0, PT, R0, 0x3, !P3 ;  /* 0x000000030000780c */ /* 0x000fd60005f05670 */
[----:B------:R-:W-:Y:S05]  /*0290*/  @P1 BRA `(.L_x_5) ;  /* 0x0000000000201947 */ /* 0x000fea0003800000 */
[----:B------:R-:W3:Y:S02]  /*02a0*/  LDCU.64 UR4, c[0x0][0x348] ;  /* 0x00006900ff0477ac */ /* 0x000ee40008000a00 */
[----:B---3--:R-:W-:Y:S02]  /*02b0*/  UIADD3 UR6, UP1, UPT, UR4, 0x80, URZ ;  /* 0x0000008004067890 */ /* 0x008fe4000ff3e0ff */
[----:B------:R-:W-:Y:S02]  /*02c0*/  UIADD3 UR4, UP0, UPT, UR4, 0x180, URZ ;  /* 0x0000018004047890 */ /* 0x000fe4000ff1e0ff */
[----:B------:R-:W-:Y:S02]  /*02d0*/  UIADD3.X UR7, UPT, UPT, URZ, UR5, URZ, UP1, !UPT ;  /* 0x00000005ff077290 */ /* 0x000fe40008ffe4ff */
[----:B------:R-:W-:-:S07]  /*02e0*/  UIADD3.X UR5, UPT, UPT, URZ, UR5, URZ, UP0, !UPT ;  /* 0x00000005ff057290 */ /* 0x000fce00087fe4ff */
[----:B------:R3:W-:Y:S02]  /*02f0*/  UTMACCTL.PF [UR6] ;  /* 0x00000000060079b9 */ /* 0x0007e40008040000 */
[----:B------:R3:W-:Y:S02]  /*0300*/  UTMACCTL.PF [UR4] ;  /* 0x00000000040079b9 */ /* 0x0007e40008040000 */
[----:B---3--:R-:W-:Y:S01]  /*0310*/  NOP ;  /* 0x0000000000007918 */ /* 0x008fe20000000000 */
.L_x_5:
[----:B------:R-:W-:Y:S05]  /*0320*/  BSYNC.RECONVERGENT B0 ;  /* 0x0000000000007941 */ /* 0x000fea0003800200 */
.L_x_4:
[----:B------:R-:W-:Y:S04]  /*0330*/  BSSY.RECONVERGENT B0, `(.L_x_6) ;  /* 0x000000a000007945 */ /* 0x000fe80003800200 */
        /* <DEDUP_REMOVED lines=9> */
.L_x_7:
[----:B------:R-:W-:Y:S05]  /*03d0*/  BSYNC.RECONVERGENT B0 ;  /* 0x0000000000007941 */ /* 0x000fea0003800200 */
.L_x_6:
[----:B------:R-:W3:Y:S01]  /*03e0*/  LDCU.64 UR4, c[0x0][0x888] ;  /* 0x00011100ff0477ac */ /* 0x000ee20008000a00 */
[----:B------:R-:W-:Y:S02]  /*03f0*/  UISETP.EQ.U32.AND UP1, UPT, UR8, URZ, UPT ;  /* 0x000000ff0800728c */ /* 0x000fe4000bf22070 */
[----:B------:R-:W-:Y:S02]  /*0400*/  UPLOP3.LUT UP3, UPT, UPT, UPT, UPT, 0x80, 0x8 ;  /* 0x000000000008789c */ /* 0x000fe40003f6f070 */
[----:B---3--:R-:W-:-:S04]  /*0410*/  UISETP.NE.U32.AND UP0, UPT, UR4, URZ, UPT ;  /* 0x000000ff0400728c */ /* 0x008fc8000bf05070 */
[----:B------:R-:W-:-:S04]  /*0420*/  UISETP.NE.AND.EX UP0, UPT, UR5, URZ, UPT, UP0 ;  /* 0x000000ff0500728c */ /* 0x000fc8000bf05300 */
[----:B------:R-:W-:-:S04]  /*0430*/  UISETP.EQ.OR.EX UP2, UPT, UR9, URZ, !UP0, UP1 ;  /* 0x000000ff0900728c */ /* 0x000fc8000c742710 */
[----:B------:R-:W-:-:S06]  /*0440*/  UP2UR UR4, UPR, URZ, 0x4 ;  /* 0x00000004ff047883 */ /* 0x000fcc0008000000 */
[----:B------:R-:W-:Y:S01]  /*0450*/  MOV R161, UR4 ;  /* 0x0000000400a17c02 */ /* 0x000fe20008000f00 */
[----:B------:R-:W-:Y:S06]  /*0460*/  BRA.U !UP2, `(.L_x_8) ;  /* 0x000000010a207547 */ /* 0x000fec000b800000 */
[----:B------:R-:W-:Y:S01]  /*0470*/  UISETP.NE.U32.AND UP1, UPT, UR8, URZ, UPT ;  /* 0x000000ff0800728c */ /* 0x000fe2000bf25070 */
[----:B-----5:R-:W-:Y:S01]  /*0480*/  FSETP.NEU.AND P0, PT, R73, RZ, PT ;  /* 0x000000ff4900720b */ /* 0x020fe20003f0d000 */
[----:B------:R-:W-:Y:S02]  /*0490*/  USEL UR4, URZ, 0xffffffff, UP0 ;  /* 0xffffffffff047887 */ /* 0x000fe40008000000 */
[----:B------:R-:W-:-:S10]  /*04a0*/  UISETP.NE.AND.EX UP1, UPT, UR9, URZ, UPT, UP1 ;  /* 0x000000ff0900728c */ /* 0x000fd4000bf25310 */
[----:B------:R-:W-:Y:S01]  /*04b0*/  VOTEU.ANY UP0, P0 ;  /* 0x0000000000ff7886 */ /* 0x000fe20000000100 */
[----:B------:R-:W-:-:S04]  /*04c0*/  @!UP1 USEL UR4, URZ, 0xffffffff, UP0 ;  /* 0xffffffffff049887 */ /* 0x000fc80008000000 */
[----:B------:R-:W-:-:S04]  /*04d0*/  ULOP3.LUT UR4, UR4, 0x1, URZ, 0xc0, !UPT ;  /* 0x0000000104047892 */ /* 0x000fc8000f8ec0ff */
[----:B------:R-:W-:-:S11]  /*04e0*/  UISETP.NE.U32.AND UP3, UPT, UR4, 0x1, UPT ;  /* 0x000000010400788c */ /* 0x000fd6000bf65070 */
.L_x_8:
[----:B-1----:R-:W1:Y:S01]  /*04f0*/  SHFL.IDX PT, R2, R159, RZ, 0x1f ;  /* 0x00001fff9f027589 */ /* 0x002e6200000e0000 */
[----:B------:R-:W-:-:S04]  /*0500*/  UISETP.NE.AND UP0, UPT, UR17, 0x2, UPT ;  /* 0x000000021100788c */ /* 0x000fc8000bf05270 */
[----:B------:R-:W-:Y:S01]  /*0510*/  USEL UR48, URZ, 0x1, UP0 ;  /* 0x00000001ff307887 */ /* 0x000fe20008000000 */
[----:B-1----:R-:W-:-:S13]  /*0520*/  ISETP.NE.AND P0, PT, R2, RZ, PT ;  /* 0x000000ff0200720c */ /* 0x002fda0003f05270 */
[----:B------:R-:W-:Y:S05]  /*0530*/  @P0 BRA `(.L_x_9) ;  /* 0x0000000000700947 */ /* 0x000fea0003800000 */
[----:B------:R-:W1:Y:S01]  /*0540*/  S2UR UR4, SR_CgaCtaId ;  /* 0x00000000000479c3 */ /* 0x000e620000008800 */
[----:B------:R-:W-:Y:S01]  /*0550*/  UMOV UR5, 0x400 ;  /* 0x0000040000057882 */ /* 0x000fe20000000000 */
[----:B------:R-:W-:Y:S01]  /*0560*/  UMOV UR8, 0x1 ;  /* 0x0000000100087882 */ /* 0x000fe20000000000 */
[----:B------:R-:W-:Y:S01]  /*0570*/  UMOV UR6, 0x2 ;  /* 0x0000000200067882 */ /* 0x000fe20000000000 */
[----:B------:R-:W-:-:S04]  /*0580*/  UIADD3 UR8, UPT, UPT, -UR8, 0x100000, URZ ;  /* 0x0010000008087890 */ /* 0x000fc8000fffe1ff */
[----:B------:R-:W-:Y:S02]  /*0590*/  USHF.L.U32 UR9, UR8, 0xb, URZ ;  /* 0x0000000b08097899 */ /* 0x000fe400080006ff */
[----:B------:R-:W-:Y:S02]  /*05a0*/  USHF.L.U32 UR8, UR8, 0x1, URZ ;  /* 0x0000000108087899 */ /* 0x000fe400080006ff */
[----:B------:R-:W-:-:S04]  /*05b0*/  UIADD3 UR6, UPT, UPT, -UR6, 0x100000, URZ ;  /* 0x0010000006067890 */ /* 0x000fc8000fffe1ff */
[----:B------:R-:W-:Y:S02]  /*05c0*/  USHF.L.U32 UR7, UR6, 0xb, URZ ;  /* 0x0000000b06077899 */ /* 0x000fe400080006ff */
[----:B------:R-:W-:Y:S01]  /*05d0*/  USHF.L.U32 UR6, UR6, 0x1, URZ ;  /* 0x0000000106067899 */ /* 0x000fe200080006ff */
[----:B------:R-:W-:Y:S01]  /*05e0*/  ELECT P0, URZ, PT ;  /* 0x0000000000ff782f */ /* 0x000fe20003800000 */
[----:B-1----:R-:W-:Y:S01]  /*05f0*/  ULEA UR4, UR4, UR5, 0x18 ;  /* 0x0000000504047291 */ /* 0x002fe2000f8ec0ff */
[----:B------:R-:W1:Y:S11]  /*0600*/  FENCE.VIEW.ASYNC.S ;  /* 0x00000000000073c6 */ /* 0x000e760000000000 */
[----:B-1----:R1:W3:Y:S01]  /*0610*/  SYNCS.EXCH.64 URZ, [UR4], UR8 ;  /* 0x0000000804ff75b2 */ /* 0x0022e20008000100 */
[----:B------:R1:W4:Y:S01]  /*0620*/  SYNCS.EXCH.64 URZ, [UR4+0x38], UR6 ;  /* 0x0000380604ff75b2 */ /* 0x0003220008000100 */
[----:B------:R1:W1:Y:S01]  /*0630*/  SYNCS.EXCH.64 URZ, [UR4+0x8], UR8 ;  /* 0x0000080804ff75b2 */ /* 0x0002620008000100 */
        /* <DEDUP_REMOVED lines=11> */
[----:B------:R-:W-:Y:S01]  /*06f0*/  NOP ;  /* 0x0000000000007918 */ /* 0x000fe20000000000 */
.L_x_9:
[----:B------:R-:W2:Y:S01]  /*0700*/  SHFL.IDX PT, R2, R159, RZ, 0x1f ;  /* 0x00001fff9f027589 */ /* 0x000ea200000e0000 */
[----:B------:R-:W-:Y:S01]  /*0710*/  NOP ;  /* 0x0000000000007918 */ /* 0x000fe20000000000 */
[----:B--2---:R-:W-:-:S13]  /*0720*/  ISETP.NE.AND P0, PT, R2, 0x1, PT ;  /* 0x000000010200780c */ /* 0x004fda0003f05270 */
[----:B------:R-:W-:Y:S05]  /*0730*/  @P0 BRA `(.L_x_10) ;  /* 0x0000000000580947 */ /* 0x000fea0003800000 */
[----:B-1----:R-:W1:Y:S01]  /*0740*/  S2UR UR4, SR_CgaCtaId ;  /* 0x00000000000479c3 */ /* 0x002e620000008800 */
        /* <DEDUP_REMOVED lines=12> */
[----:B-1----:R2:W1:Y:S01]  /*0810*/  SYNCS.EXCH.64 URZ, [UR4+0x70], UR8 ;  /* 0x0000700804ff75b2 */ /* 0x0024620008000100 */
[----:B------:R2:W1:Y:S01]  /*0820*/  SYNCS.EXCH.64 URZ, [UR4+0x90], UR6 ;  /* 0x0000900604ff75b2 */ /* 0x0004620008000100 */
[----:B------:R2:W1:Y:S01]  /*0830*/  SYNCS.EXCH.64 URZ, [UR4+0x78], UR8 ;  /* 0x0000780804ff75b2 */ /* 0x0004620008000100 */
[----:B------:R2:W1:Y:S01]  /*0840*/  SYNCS.EXCH.64 URZ, [UR4+0x98], UR6 ;  /* 0x0000980604ff75b2 */ /* 0x0004620008000100 */
[----:B------:R2:W1:Y:S01]  /*0850*/  SYNCS.EXCH.64 URZ, [UR4+0x80], UR8 ;  /* 0x0000800804ff75b2 */ /* 0x0004620008000100 */
[----:B------:R2:W1:Y:S01]  /*0860*/  SYNCS.EXCH.64 URZ, [UR4+0xa0], UR6 ;  /* 0x0000a00604ff75b2 */ /* 0x0004620008000100 */
[----:B------:R2:W1:Y:S01]  /*0870*/  SYNCS.EXCH.64 URZ, [UR4+0x88], UR8 ;  /* 0x0000880804ff75b2 */ /* 0x0004620008000100 */
[----:B------:R2:W1:Y:S02]  /*0880*/  SYNCS.EXCH.64 URZ, [UR4+0xa8], UR6 ;  /* 0x0000a80604ff75b2 */ /* 0x0004640008000100 */
[----:B--2---:R-:W-:Y:S01]  /*0890*/  NOP ;  /* 0x0000000000007918 */ /* 0x004fe20000000000 */
.L_x_10:
[----:B------:R-:W2:Y:S01]  /*08a0*/  SHFL.IDX PT, R2, R159, RZ, 0x1f ;  /* 0x00001fff9f027589 */ /* 0x000ea200000e0000 */
[----:B------:R-:W-:Y:S01]  /*08b0*/  NOP ;  /* 0x0000000000007918 */ /* 0x000fe20000000000 */
[----:B--2---:R-:W-:-:S13]  /*08c0*/  ISETP.NE.AND P0, PT, R2, 0x3, PT ;  /* 0x000000030200780c */ /* 0x004fda0003f05270 */
[----:B------:R-:W-:Y:S05]  /*08d0*/  @P0 BRA `(.L_x_11) ;  /* 0x0000000000300947 */ /* 0x000fea0003800000 */
[----:B-1----:R-:W1:Y:S01]  /*08e0*/  S2UR UR6, SR_CgaCtaId ;  /* 0x00000000000679c3 */ /* 0x002e620000008800 */
[----:B------:R-:W-:Y:S01]  /*08f0*/  UMOV UR4, 0x400 ;  /* 0x0000040000047882 */ /* 0x000fe20000000000 */
[----:B------:R-:W-:Y:S01]  /*0900*/  UMOV UR5, 0x20 ;  /* 0x0000002000057882 */ /* 0x000fe20000000000 */
[----:B------:R-:W-:Y:S01]  /*0910*/  ELECT P0, URZ, PT ;  /* 0x0000000000ff782f */ /* 0x000fe20003800000 */
[----:B-1----:R-:W-:Y:S02]  /*0920*/  ULEA UR6, UR6, UR4, 0x18 ;  /* 0x0000000406067291 */ /* 0x002fe4000f8ec0ff */
[----:B------:R-:W-:-:S04]  /*0930*/  UIADD3 UR4, UPT, UPT, -UR5, 0x100000, URZ ;  /* 0x0010000005047890 */ /* 0x000fc8000fffe1ff */
[----:B------:R-:W-:Y:S02]  /*0940*/  USHF.L.U32 UR5, UR4, 0xb, URZ ;  /* 0x0000000b04057899 */ /* 0x000fe400080006ff */
[----:B------:R-:W-:Y:S01]  /*0950*/  USHF.L.U32 UR4, UR4, 0x1, URZ ;  /* 0x0000000104047899 */ /* 0x000fe200080006ff */
[----:B------:R-:W1:Y:S11]  /*0960*/  FENCE.VIEW.ASYNC.S ;  /* 0x00000000000073c6 */ /* 0x000e760000000000 */
[----:B-1----:R2:W1:Y:S01]  /*0970*/  SYNCS.EXCH.64 URZ, [UR6+0xb0], UR4 ;  /* 0x0000b00406ff75b2 */ /* 0x0024620008000100 */
[----:B------:R2:W1:Y:S02]  /*0980*/  SYNCS.EXCH.64 URZ, [UR6+0xb8], UR4 ;  /* 0x0000b80406ff75b2 */ /* 0x0004640008000100 */
[----:B--2---:R-:W-:Y:S01]  /*0990*/  NOP ;  /* 0x0000000000007918 */ /* 0x004fe20000000000 */
.L_x_11:
[----:B------:R-:W2:Y:S01]  /*09a0*/  SHFL.IDX PT, R2, R159, RZ, 0x1f ;  /* 0x00001fff9f027589 */ /* 0x000ea200000e0000 */
[----:B------:R-:W-:Y:S01]  /*09b0*/  NOP ;  /* 0x0000000000007918 */ /* 0x000fe20000000000 */
[----:B--2---:R-:W-:-:S13]  /*09c0*/  ISETP.NE.AND P0, PT, R2, 0x4, PT ;  /* 0x000000040200780c */ /* 0x004fda0003f05270 */
[----:B------:R-:W-:Y:S05]  /*09d0*/  @P0 BRA `(.L_x_12) ;  /* 0x00000000004c0947 */ /* 0x000fea0003800000 */
[----:B-1----:R-:W1:Y:S01]  /*09e0*/  S2UR UR6, SR_CgaCtaId ;  /* 0x00000000000679c3 */ /* 0x002e620000008800 */
[----:B------:R-:W-:Y:S01]  /*09f0*/  UMOV UR4, 0x1e0 ;  /* 0x000001e000047882 */ /* 0x000fe20000000000 */
[----:B------:R-:W-:Y:S01]  /*0a00*/  UMOV UR5, 0x400 ;  /* 0x0000040000057882 */ /* 0x000fe20000000000 */
[----:B------:R-:W-:Y:S01]  /*0a10*/  USEL UR4, UR4, 0x1a0, UP3 ;  /* 0x000001a004047887 */ /* 0x000fe20009800000 */
[----:B------:R-:W-:Y:S01]  /*0a20*/  UMOV UR8, 0x1 ;  /* 0x0000000100087882 */ /* 0x000fe20000000000 */
[----:B------:R-:W-:Y:S01]  /*0a30*/  ELECT P0, URZ, PT ;  /* 0x0000000000ff782f */ /* 0x000fe20003800000 */
[----:B------:R-:W-:-:S04]  /*0a40*/  UIADD3 UR8, UPT, UPT, -UR8, 0x100000, URZ ;  /* 0x0010000008087890 */ /* 0x000fc8000fffe1ff */
[----:B------:R-:W-:Y:S02]  /*0a50*/  USHF.L.U32 UR9, UR8, 0xb, URZ ;  /* 0x0000000b08097899 */ /* 0x000fe400080006ff */
[----:B------:R-:W-:Y:S02]  /*0a60*/  USHF.L.U32 UR8, UR8, 0x1, URZ ;  /* 0x0000000108087899 */ /* 0x000fe400080006ff */
[----:B-1----:R-:W-:Y:S02]  /*0a70*/  ULEA UR6, UR6, UR5, 0x18 ;  /* 0x0000000506067291 */ /* 0x002fe4000f8ec0ff */
[----:B------:R-:W-:-:S04]  /*0a80*/  UIADD3 UR4, UPT, UPT, -UR4, 0x100000, URZ ;  /* 0x0010000004047890 */ /* 0x000fc8000fffe1ff */
[----:B------:R-:W-:Y:S02]  /*0a90*/  USHF.L.U32 UR5, UR4, 0xb, URZ ;  /* 0x0000000b04057899 */ /* 0x000fe400080006ff */
[----:B------:R-:W-:Y:S01]  /*0aa0*/  USHF.L.U32 UR4, UR4, 0x1, URZ ;  /* 0x0000000104047899 */ /* 0x000fe200080006ff */
[----:B------:R-:W1:Y:S03]  /*0ab0*/  FENCE.VIEW.ASYNC.S ;  /* 0x00000000000073c6 */ /* 0x000e660000000000 */
[----:B-1----:R2:W1:Y:S08]  /*0ac0*/  SYNCS.EXCH.64 URZ, [UR6+0xc0], UR8 ;  /* 0x0000c00806ff75b2 */ /* 0x0024700008000100 */
[----:B------:R2:W1:Y:S01]  /*0ad0*/  SYNCS.EXCH.64 URZ, [UR6+0xd0], UR4 ;  /* 0x0000d00406ff75b2 */ /* 0x0004620008000100 */
[----:B------:R2:W1:Y:S01]  /*0ae0*/  SYNCS.EXCH.64 URZ, [UR6+0xc8], UR8 ;  /* 0x0000c80806ff75b2 */ /* 0x0004620008000100 */
[----:B------:R2:W1:Y:S02]  /*0af0*/  SYNCS.EXCH.64 URZ, [UR6+0xd8], UR4 ;  /* 0x0000d80406ff75b2 */ /* 0x0004640008000100 */
[----:B--2---:R-:W-:Y:S01]  /*0b00*/  NOP ;  /* 0x0000000000007918 */ /* 0x004fe20000000000 */
.L_x_12:
        /* <DEDUP_REMOVED lines=20> */
[----:B------:R2:W1:Y:S02]  /*0c50*/  SYNCS.EXCH.64 URZ, [UR4+0xf8], UR6 ;  /* 0x0000f80604ff75b2 */ /* 0x0004640008000100 */
[----:B--2---:R-:W-:Y:S01]  /*0c60*/  NOP ;  /* 0x0000000000007918 */ /* 0x004fe20000000000 */
.L_x_13:
[----:B------:R-:W2:Y:S01]  /*0c70*/  SHFL.IDX PT, R2, R159, RZ, 0x1f ;  /* 0x00001fff9f027589 */ /* 0x000ea200000e0000 */
[----:B------:R-:W-:Y:S01]  /*0c80*/  NOP ;  /* 0x0000000000007918 */ /* 0x000fe20000000000 */
[----:B--2---:R-:W-:-:S13]  /*0c90*/  ISETP.NE.AND P0, PT, R2, 0x3, PT ;  /* 0x000000030200780c */ /* 0x004fda0003f05270 */
[----:B------:R-:W-:Y:S05]  /*0ca0*/  @P0 BRA `(.L_x_14) ;  /* 0x0000000000380947 */ /* 0x000fea0003800000 */
[----:B------:R-:W2:Y:S01]  /*0cb0*/  S2UR UR5, SR_CgaCtaId ;  /* 0x00000000000579c3 */ /* 0x000ea20000008800 */
[----:B-1----:R-:W-:Y:S01]  /*0cc0*/  UMOV UR4, 0x400 ;  /* 0x0000040000047882 */ /* 0x002fe20000000000 */
[----:B------:R-:W-:Y:S01]  /*0cd0*/  UMOV UR6, 0x20 ;  /* 0x0000002000067882 */ /* 0x000fe20000000000 */
[----:B------:R-:W-:Y:S01]  /*0ce0*/  ELECT P0, URZ, PT ;  /* 0x0000000000ff782f */ /* 0x000fe20003800000 */
[----:B------:R-:W-:-:S04]  /*0cf0*/  UIADD3 UR6, UPT, UPT, -UR6, 0x100000, URZ ;  /* 0x0010000006067890 */ /* 0x000fc8000fffe1ff */
[----:B------:R-:W-:Y:S02]  /*0d00*/  USHF.L.U32 UR7, UR6, 0xb, URZ ;  /* 0x0000000b06077899 */ /* 0x000fe400080006ff */
[----:B------:R-:W-:Y:S02]  /*0d10*/  USHF.L.U32 UR6, UR6, 0x1, URZ ;  /* 0x0000000106067899 */ /* 0x000fe400080006ff */
[----:B--2---:R-:W-:Y:S01]  /*0d20*/  ULEA UR4, UR5, UR4, 0x18 ;  /* 0x0000000405047291 */ /* 0x004fe2000f8ec0ff */
[----:B------:R-:W1:Y:S11]  /*0d30*/  FENCE.VIEW.ASYNC.S ;  /* 0x00000000000073c6 */ /* 0x000e760000000000 */
[----:B-1----:R2:W1:Y:S01]  /*0d40*/  SYNCS.EXCH.64 URZ, [UR4+0x100], UR6 ;  /* 0x0001000604ff75b2 */ /* 0x0024620008000100 */
[----:B------:R2:W1:Y:S01]  /*0d50*/  SYNCS.EXCH.64 URZ, [UR4+0x110], UR6 ;  /* 0x0001100604ff75b2 */ /* 0x0004620008000100 */
[----:B------:R2:W1:Y:S01]  /*0d60*/  SYNCS.EXCH.64 URZ, [UR4+0x108], UR6 ;  /* 0x0001080604ff75b2 */ /* 0x0004620008000100 */
[----:B------:R2:W1:Y:S02]  /*0d70*/  SYNCS.EXCH.64 URZ, [UR4+0x118], UR6 ;  /* 0x0001180604ff75b2 */ /* 0x0004640008000100 */
[----:B--2---:R-:W-:Y:S01]  /*0d80*/  NOP ;  /* 0x0000000000007918 */ /* 0x004fe20000000000 */
.L_x_14:
[----:B-1----:R-:W1:Y:S01]  /*0d90*/  LDCU UR4, c[0x0][0x36c] ;  /* 0x00006d80ff0477ac */ /* 0x002e620008000800 */
[----:B------:R-:W-:Y:S01]  /*0da0*/  ISETP.NE.OR P3, PT, R0, 0x2, !P3 ;  /* 0x000000020000780c */ /* 0x000fe20005f65670 */
[----:B------:R-:W-:Y:S01]  /*0db0*/  NOP ;  /* 0x0000000000007918 */ /* 0x000fe20000000000 */
[----:B------:R-:W-:Y:S01]  /*0dc0*/  LOP3.LUT R0, R170, 0x1f, RZ, 0xc0, !PT ;  /* 0x0000001faa007812 */ /* 0x000fe200078ec0ff */
[----:B------:R-:W-:Y:S02]  /*0dd0*/  UISETP.NE.AND UP4, UPT, UR17, URZ, UPT ;  /* 0x000000ff1100728c */ /* 0x000fe4000bf85270 */
[----:B-1----:R-:W-:-:S09]  /*0de0*/  UISETP.EQ.U32.AND UP5, UPT, UR4, 0x1, UPT ;  /* 0x000000010400788c */ /* 0x002fd2000bfa2070 */
[----:B------:R-:W-:Y:S05]  /*0df0*/  BRA.U !UP5, `(.L_x_15) ;  /* 0x000000010d087547 */ /* 0x000fea000b800000 */
[----:B---34-:R-:W-:Y:S01]  /*0e00*/  UCGABAR_ARV ;  /* 0x00000000000079c7 */ /* 0x018fe20008000000 */
[----:B------:R-:W-:Y:S05]  /*0e10*/  BRA `(.L_x_16) ;  /* 0x0000000000047947 */ /* 0x000fea0003800000 */
.L_x_15:
[----:B---34-:R-:W-:Y:S01]  /*0e20*/  NOP ;  /* 0x0000000000007918 */ /* 0x018fe20000000000 */
.L_x_16:
[----:B------:R-:W1:Y:S01]  /*0e30*/  S2UR UR7, SR_CTAID.X ;  /* 0x00000000000779c3 */ /* 0x000e620000002500 */
[----:B------:R-:W-:-:S05]  /*0e40*/  CS2R.32 R160, SR_CgaSize ;  /* 0x0000000000a07805 */ /* 0x000fca0000008a00 */
[----:B------:R-:W-:-:S05]  /*0e50*/  IMAD R160, R160, -0xa0, RZ ;  /* 0xffffff60a0a07824 */ /* 0x000fca00078e02ff */
[----:B------:R-:W-:-:S14]  /*0e60*/  R2UR UR5, R160 ;  /* 0x00000000a00572ca */ /* 0x000fdc00000e0000 */
[----:B------:R-:W2:Y:S01]  /*0e70*/  LDCU UR5, c[0x0][UR5+0x2b0] ;  /* 0x00005600050577ac */ /* 0x000ea20008000800 */
[----:B------:R-:W-:-:S05]  /*0e80*/  CS2R.32 R160, SR_CgaSize ;  /* 0x0000000000a07805 */ /* 0x000fca0000008a00 */
[----:B------:R-:W-:-:S05]  /*0e90*/  IMAD R160, R160, -0xa0, RZ ;  /* 0xffffff60a0a07824 */ /* 0x000fca00078e02ff */
[----:B------:R-:W-:-:S14]  /*0ea0*/  R2UR UR4, R160 ;  /* 0x00000000a00472ca */ /* 0x000fdc00000e0000 */
[----:B------:R-:W3:Y:S01]  /*0eb0*/  LDCU UR4, c[0x0][UR4+0x2b4] ;  /* 0x00005680040477ac */ /* 0x000ee20008000800 */
[----:B------:R-:W4:Y:S01]  /*0ec0*/  S2UR UR8, SR_CTAID.Y ;  /* 0x00000000000879c3 */ /* 0x000f220000002600 */
[----:B------:R-:W-:-:S05]  /*0ed0*/  CS2R.32 R160, SR_CgaSize ;  /* 0x0000000000a07805 */ /* 0x000fca0000008a00 */
[----:B------:R-:W-:-:S05]  /*0ee0*/  IMAD R160, R160, -0xa0, RZ ;  /* 0xffffff60a0a07824 */ /* 0x000fca00078e02ff */
[----:B------:R-:W-:-:S14]  /*0ef0*/  R2UR UR9, R160 ;  /* 0x00000000a00972ca */ /* 0x000fdc00000e0000 */
[----:B------:R-:W3:Y:S01]  /*0f00*/  LDCU UR9, c[0x0][UR9+0x2a0] ;  /* 0x00005400090977ac */ /* 0x000ee20008000800 */
[----:B------:R-:W4:Y:S01]  /*0f10*/  LDCU UR21, c[0x0][0xb24] ;  /* 0x00016480ff1577ac */ /* 0x000f220008000800 */
[----:B------:R-:W3:Y:S01]  /*0f20*/  S2UR UR10, SR_CgaCtaId ;  /* 0x00000000000a79c3 */ /* 0x000ee20000008800 */
[----:B------:R-:W-:-:S05]  /*0f30*/  CS2R.32 R160, SR_CgaSize ;  /* 0x0000000000a07805 */ /* 0x000fca0000008a00 */
[----:B------:R-:W-:-:S05]  /*0f40*/  IMAD R160, R160, -0xa0, RZ ;  /* 0xffffff60a0a07824 */ /* 0x000fca00078e02ff */
[----:B------:R-:W-:-:S14]  /*0f50*/  R2UR UR59, R160 ;  /* 0x00000000a03b72ca */ /* 0x000fdc00000e0000 */
[----:B------:R-:W3:Y:S01]  /*0f60*/  LDCU UR59, c[0x0][UR59+0x2a4] ;  /* 0x000054803b3b77ac */ /* 0x000ee20008000800 */
[----:B------:R-:W3:Y:S01]  /*0f70*/  LDCU UR42, c[0x0][0xb24] ;  /* 0x00016480ff2a77ac */ /* 0x000ee20008000800 */
[----:B-1----:R-:W-:Y:S01]  /*0f80*/  I2FP.F32.U32 R3, UR7 ;  /* 0x0000000700037c45 */ /* 0x002fe20008201000 */
[----:B------:R-:W1:Y:S01]  /*0f90*/  S2UR UR36, SR_CTAID.Z ;  /* 0x00000000002479c3 */ /* 0x000e620000002700 */
[----:B------:R-:W1:Y:S03]  /*0fa0*/  LDCU UR27, c[0x0][0xb30] ;  /* 0x00016600ff1b77ac */ /* 0x000e660008000800 */
[----:B--2---:R-:W-:Y:S01]  /*0fb0*/  FMUL R3, R3, UR5 ;  /* 0x0000000503037c20 */ /* 0x004fe20008400000 */
[----:B------:R-:W-:Y:S01]  /*0fc0*/  UMOV UR16, UR7 ;  /* 0x0000000700107c82 */ /* 0x000fe20008000000 */
[----:B----4-:R-:W-:Y:S01]  /*0fd0*/  UISETP.GE.AND UP2, UPT, UR21, 0x1, UPT ;  /* 0x000000011500788c */ /* 0x010fe2000bf46270 */
[----:B------:R-:W-:Y:S01]  /*0fe0*/  I2FP.F32.U32 R2, UR8 ;  /* 0x0000000800027c45 */ /* 0x000fe20008201000 */
[----:B------:R-:W-:-:S02]  /*0ff0*/  UMOV UR20, UR8 ;  /* 0x0000000800147c82 */ /* 0x000fc40008000000 */
[----:B------:R-:W2:Y:S02]  /*1000*/  F2I.U32.TRUNC.NTZ R3, R3 ;  /* 0x0000000300037305 */ /* 0x000ea4000020f000 */
[----:B---3--:R-:W-:Y:S01]  /*1010*/  FMUL R2, R2, UR4 ;  /* 0x0000000402027c20 */ /* 0x008fe20008400000 */
[----:B------:R-:W-:-:S05]  /*1020*/  USHF.L.U32 UR28, UR10, 0xc, URZ ;  /* 0x0000000c0a1c7899 */ /* 0x000fca00080006ff */
[----:B------:R-:W3:Y:S01]  /*1030*/  F2I.U32.TRUNC.NTZ R2, R2 ;  /* 0x0000000200027305 */ /* 0x000ee2000020f000 */
[----:B--2---:R-:W-:Y:S02]  /*1040*/  R2UR UR4, R3 ;  /* 0x00000000030472ca */ /* 0x004fe400000e0000 */
[----:B---3--:R-:W-:Y:S02]  /*1050*/  R2UR UR6, R2 ;  /* 0x00000000020672ca */ /* 0x008fe400000e0000 */
[----:B------:R-:W-:-:S09]  /*1060*/  PRMT R2, RZ, 0x7610, R2 ;  /* 0x00007610ff027816 */ /* 0x000fd20000000002 */
[----:B------:R-:W-:-:S04]  /*1070*/  UIADD3 UR5, UPT, UPT, -UR4, URZ, URZ ;  /* 0x000000ff04057290 */ /* 0x000fc8000fffe1ff */
[----:B------:R-:W-:Y:S02]  /*1080*/  UIMAD UR5, UR9, UR5, UR7 ;  /* 0x00000005090572a4 */ /* 0x000fe4000f8e0207 */
[----:B------:R-:W-:-:S04]  /*1090*/  UIADD3 UR4, UPT, UPT, -UR6, URZ, URZ ;  /* 0x000000ff06047290 */ /* 0x000fc8000fffe1ff */
[----:B------:R-:W-:Y:S01]  /*10a0*/  IMAD.U32 R160, RZ, RZ, UR5 ;  /* 0x00000005ffa07e24 */ /* 0x000fe2000f8e00ff */
[----:B------:R-:W-:Y:S01]  /*10b0*/  UIMAD UR59, UR59, UR4, UR8 ;  /* 0x000000043b3b72a4 */ /* 0x000fe2000f8e0208 */
[----:B-1----:R-:W-:Y:S11]  /*10c0*/  BRA.U UP4, `(.L_x_17) ;  /* 0x0000000104287547 */ /* 0x002ff6000b800000 */
[----:B------:R-:W-:Y:S01]  /*10d0*/  R2UR UR4, R160 ;  /* 0x00000000a00472ca */ /* 0x000fe200000e0000 */
[----:B------:R-:W-:Y:S02]  /*10e0*/  UISETP.NE.AND UP0, UPT, UR59, URZ, UPT ;  /* 0x000000ff3b00728c */ /* 0x000fe4000bf05270 */
[----:B------:R-:W-:-:S10]  /*10f0*/  UISETP.NE.AND UP1, UPT, UR59, 0x1, UPT ;  /* 0x000000013b00788c */ /* 0x000fd4000bf25270 */
[----:B------:R-:W-:-:S04]  /*1100*/  UISETP.EQ.OR UP0, UPT, UR4, URZ, !UP0 ;  /* 0x000000ff0400728c */ /* 0x000fc8000c702670 */
[----:B------:R-:W-:Y:S02]  /*1110*/  USEL UR5, URZ, 0x1, !UP0 ;  /* 0x00000001ff057887 */ /* 0x000fe4000c000000 */
[----:B------:R-:W-:Y:S02]  /*1120*/  UISETP.NE.AND UP0, UPT, UR4, URZ, UPT ;  /* 0x000000ff0400728c */ /* 0x000fe4000bf05270 */
[----:B------:R-:W-:-:S04]  /*1130*/  USEL UR4, URZ, 0x2, UP1 ;  /* 0x00000002ff047887 */ /* 0x000fc80008800000 */
[----:B------:R-:W-:-:S04]  /*1140*/  USEL UR4, UR4, 0x2, UP0 ;  /* 0x0000000204047887 */ /* 0x000fc80008000000 */
[----:B------:R-:W-:-:S06]  /*1150*/  UIADD3 UR4, UPT, UPT, UR5, UR4, URZ ;  /* 0x0000000405047290 */ /* 0x000fcc000fffe0ff */
[----:B------:R-:W-:Y:S02]  /*1160*/  MOV R2, UR4 ;  /* 0x0000000400027c02 */ /* 0x000fe40008000f00 */
.L_x_17:
[----:B------:R-:W-:Y:S05]  /*1170*/  BRA.U !UP2, `(.L_x_18) ;  /* 0x000000010ad47547 */ /* 0x000fea000b800000 */
[----:B------:R-:W1:Y:S01]  /*1180*/  LDCU.128 UR12, c[0x0][0xb10] ;  /* 0x00016200ff0c77ac */ /* 0x000e620008000c00 */
[----:B------:R-:W2:Y:S01]  /*1190*/  LDCU UR6, c[0x0][0x370] ;  /* 0x00006e00ff0677ac */ /* 0x000ea20008000800 */
[----:B------:R-:W3:Y:S01]  /*11a0*/  LDCU UR5, c[0x0][0x374] ;  /* 0x00006e80ff0577ac */ /* 0x000ee20008000800 */
[----:B------:R-:W4:Y:S01]  /*11b0*/  LDCU UR26, c[0x0][0xb0c] ;  /* 0x00016180ff1a77ac */ /* 0x000f220008000800 */
[----:B------:R-:W4:Y:S01]  /*11c0*/  LDCU UR4, c[0x0][0xb20] ;  /* 0x00016400ff0477ac */ /* 0x000f220008000800 */
[----:B------:R-:W4:Y:S01]  /*11d0*/  LDCU.64 UR8, c[0x0][0xb28] ;  /* 0x00016500ff0877ac */ /* 0x000f220008000a00 */
[----:B-1----:R-:W-:Y:S02]  /*11e0*/  UISETP.NE.AND UP0, UPT, UR14, 0x1, UPT ;  /* 0x000000010e00788c */ /* 0x002fe4000bf05270 */
[----:B---3--:R-:W-:Y:S02]  /*11f0*/  UIMAD.WIDE.U32 UR10, UR5, UR15, URZ ;  /* 0x0000000f050a72a5 */ /* 0x008fe4000f8e00ff */
[----:B--2---:R-:W-:-:S02]  /*1200*/  UIMAD.WIDE.U32 UR22, UR6, UR12, URZ ;  /* 0x0000000c061672a5 */ /* 0x004fc4000f8e00ff */
[----:B----4-:R-:W-:Y:S02]  /*1210*/  UISETP.NE.AND UP1, UPT, UR26, 0x1, UPT ;  /* 0x000000011a00788c */ /* 0x010fe4000bf25270 */
[----:B------:R-:W-:Y:S01]  /*1220*/  UISETP.NE.AND UP2, UPT, UR21, 0x1, UPT ;  /* 0x000000011500788c */ /* 0x000fe2000bf45270 */
[----:B------:R-:W-:Y:S02]  /*1230*/  UMOV UR10, UR11 ;  /* 0x0000000b000a7c82 */ /* 0x000fe40008000000 */
[----:B------:R-:W-:Y:S01]  /*1240*/  UMOV UR22, UR23 ;  /* 0x0000001700167c82 */ /* 0x000fe20008000000 */
[----:B------:R-:W-:Y:S02]  /*1250*/  @UP0 USHF.R.U32.HI UR5, URZ, UR4, UR10 ;  /* 0x00000004ff050299 */ /* 0x000fe4000801160a */
[----:B------:R-:W-:Y:S02]  /*1260*/  UIMAD.WIDE.U32 UR24, UR20, UR15, URZ ;  /* 0x0000000f141872a5 */ /* 0x000fe4000f8e00ff */
[----:B------:R-:W-:-:S02]  /*1270*/  UIMAD.WIDE.U32 UR10, UR5, UR8, URZ ;  /* 0x00000008050a72a5 */ /* 0x000fc4000f8e00ff */
[----:B------:R-:W-:Y:S02]  /*1280*/  @UP1 USHF.R.U32.HI UR6, URZ, UR13, UR22 ;  /* 0x0000000dff061299 */ /* 0x000fe40008011616 */
[----:B------:R-:W-:Y:S02]  /*1290*/  UIMAD.WIDE.U32 UR18, UR16, UR12, URZ ;  /* 0x0000000c101272a5 */ /* 0x000fe4000f8e00ff */
[----:B------:R-:W-:Y:S01]  /*12a0*/  UIMAD.WIDE.U32 UR22, UR6, UR8, URZ ;  /* 0x00000008061672a5 */ /* 0x000fe2000f8e00ff */
[----:B------:R-:W-:Y:S01]  /*12b0*/  UMOV UR24, UR25 ;  /* 0x0000001900187c82 */ /* 0x000fe20008000000 */
[----:B------:R-:W-:Y:S01]  /*12c0*/  UMOV UR10, UR11 ;  /* 0x0000000b000a7c82 */ /* 0x000fe20008000000 */
[----:B------:R-:W-:Y:S02]  /*12d0*/  USHF.R.U32.HI UR24, URZ, UR4, UR24 ;  /* 0x00000004ff187299 */ /* 0x000fe40008011618 */
[----:B------:R-:W-:Y:S02]  /*12e0*/  @UP2 USHF.R.U32.HI UR5, URZ, UR9, UR10 ;  /* 0x00000009ff052299 */ /* 0x000fe4000801160a */
[----:B------:R-:W-:Y:S01]  /*12f0*/  UMOV UR7, UR23 ;  /* 0x0000001700077c82 */ /* 0x000fe20008000000 */
[----:B------:R-:W-:Y:S01]  /*1300*/  UMOV UR18, UR19 ;  /* 0x0000001300127c82 */ /* 0x000fe20008000000 */
[----:B------:R-:W-:-:S02]  /*1310*/  @UP2 USHF.R.U32.HI UR6, URZ, UR9, UR7 ;  /* 0x00000009ff062299 */ /* 0x000fc40008011607 */
[----:B------:R-:W-:Y:S02]  /*1320*/  USHF.R.U32.HI UR18, URZ, UR13, UR18 ;  /* 0x0000000dff127299 */ /* 0x000fe40008011612 */
[----:B------:R-:W-:Y:S02]  /*1330*/  USEL UR4, UR20, UR24, !UP0 ;  /* 0x0000001814047287 */ /* 0x000fe4000c000000 */
[----:B------:R-:W-:Y:S02]  /*1340*/  UIMAD UR7, UR5, UR21, URZ ;  /* 0x00000015050772a4 */ /* 0x000fe4000f8e02ff */
[----:B------:R-:W-:Y:S02]  /*1350*/  USEL UR5, UR16, UR18, !UP1 ;  /* 0x0000001210057287 */ /* 0x000fe4000c800000 */
[----:B------:R-:W-:Y:S02]  /*1360*/  UIMAD UR12, UR6, UR21, URZ ;  /* 0x00000015060c72a4 */ /* 0x000fe4000f8e02ff */
[----:B------:R-:W-:-:S02]  /*1370*/  UISETP.GE.AND UP0, UPT, UR4, UR7, UPT ;  /* 0x000000070400728c */ /* 0x000fc4000bf06270 */
[----:B------:R-:W-:Y:S02]  /*1380*/  UIMAD.WIDE.U32 UR10, UR4, UR8, URZ ;  /* 0x00000008040a72a5 */ /* 0x000fe4000f8e00ff */
[----:B------:R-:W-:Y:S02]  /*1390*/  UISETP.GE.OR UP0, UPT, UR5, UR12, UP0 ;  /* 0x0000000c0500728c */ /* 0x000fe40008706670 */
[----:B------:R-:W-:Y:S02]  /*13a0*/  UIMAD.WIDE.U32 UR12, UR5, UR8, URZ ;  /* 0x00000008050c72a5 */ /* 0x000fe4000f8e00ff */
[----:B------:R-:W-:Y:S01]  /*13b0*/  UIADD3 UR10, UPT, UPT, -UR4, URZ, URZ ;  /* 0x000000ff040a7290 */ /* 0x000fe2000fffe1ff */
[----:B------:R-:W-:Y:S01]  /*13c0*/  UMOV UR8, UR11 ;  /* 0x0000000b00087c82 */ /* 0x000fe20008000000 */
[----:B------:R-:W-:Y:S02]  /*13d0*/  UIADD3 UR11, UPT, UPT, -UR5, URZ, URZ ;  /* 0x000000ff050b7290 */ /* 0x000fe4000fffe1ff */
[----:B------:R-:W-:-:S03]  /*13e0*/  USHF.R.U32.HI UR8, URZ, UR9, UR8 ;  /* 0x00000009ff087299 */ /* 0x000fc60008011608 */
[----:B------:R-:W-:Y:S01]  /*13f0*/  @!UP0 UMOV UR7, UR13 ;  /* 0x0000000d00078c82 */ /* 0x000fe20008000000 */
[----:B------:R-:W-:Y:S02]  /*1400*/  UIMAD UR20, UR14, UR10, UR20 ;  /* 0x0000000a0e1472a4 */ /* 0x000fe4000f8e0214 */
[----:B------:R-:W-:Y:S02]  /*1410*/  USEL UR8, UR4, UR8, !UP2 ;  /* 0x0000000804087287 */ /* 0x000fe4000d000000 */
[----:B------:R-:W-:Y:S02]  /*1420*/  @!UP0 USHF.R.U32.HI UR7, URZ, UR9, UR7 ;  /* 0x00000009ff078299 */ /* 0x000fe40008011607 */
[----:B------:R-:W-:Y:S02]  /*1430*/  UIADD3 UR9, UPT, UPT, -UR8, URZ, URZ ;  /* 0x000000ff08097290 */ /* 0x000fe4000fffe1ff */
[----:B------:R-:W-:Y:S02]  /*1440*/  @!UP0 USEL UR7, UR5, UR7, !UP2 ;  /* 0x0000000705078287 */ /* 0x000fe4000d000000 */
[----:B------:R-:W-:-:S02]  /*1450*/  UIMAD UR9, UR21, UR9, UR4 ;  /* 0x00000009150972a4 */ /* 0x000fc4000f8e0204 */
[----:B------:R-:W-:Y:S02]  /*1460*/  @!UP0 UIADD3 UR8, UPT, UPT, UR8, -UR7, URZ ;  /* 0x8000000708088290 */ /* 0x000fe4000fffe0ff */
[----:B------:R-:W-:Y:S02]  /*1470*/  @!UP0 UIMAD UR6, UR9, UR6, UR7 ;  /* 0x00000006090682a4 */ /* 0x000fe4000f8e0207 */
[----:B------:R-:W-:Y:S02]  /*1480*/  @!UP0 UIMAD UR4, UR8, UR21, UR5 ;  /* 0x00000015080482a4 */ /* 0x000fe4000f8e0205 */
[----:B------:R-:W-:Y:S02]  /*1490*/  UIMAD UR16, UR26, UR11, UR16 ;  /* 0x0000000b1a1072a4 */ /* 0x000fe4000f8e0210 */
[----:B------:R-:W-:Y:S01]  /*14a0*/  UIMAD UR20, UR4, UR14, UR20 ;  /* 0x0000000e041472a4 */ /* 0x000fe2000f8e0214 */
[----:B------:R-:W-:Y:S02]  /*14b0*/  @!UP0 UMOV UR5, UR6 ;  /* 0x0000000600058c82 */ /* 0x000fe40008000000 */
[----:B------:R-:W-:-:S12]  /*14c0*/  UIMAD UR16, UR5, UR26, UR16 ;  /* 0x0000001a051072a4 */ /* 0x000fd8000f8e0210 */
.L_x_18:
[----:B------:R-:W-:Y:S02]  /*14d0*/  UISETP.NE.AND UP1, UPT, UR27, 0x1, UPT ;  /* 0x000000011b00788c */ /* 0x000fe4000bf25270 */
[----:B------:R-:W-:Y:S02]  /*14e0*/  UISETP.NE.AND UP0, UPT, UR17, 0x2, UPT ;  /* 0x000000021100788c */ /* 0x000fe4000bf05270 */
[----:B------:R-:W-:-:S05]  /*14f0*/  ULOP3.LUT UR28, UR28, 0x1000, URZ, 0xc0, !UPT ;  /* 0x000010001c1c7892 */ /* 0x000fca000f8ec0ff */
[----:B------:R-:W-:Y:S07]  /*1500*/  BRA.U UP1, `(.L_x_19) ;  /* 0x0000000101447547 */ /* 0x000fee000b800000 */
[----:B------:R-:W1:Y:S01]  /*1510*/  LDCU.128 UR8, c[0x0][0xb10] ;  /* 0x00016200ff0877ac */ /* 0x000e620008000c00 */
[----:B------:R-:W2:Y:S01]  /*1520*/  LDCU UR12, c[0x0][0xb0c] ;  /* 0x00016180ff0c77ac */ /* 0x000ea20008000800 */
[----:B------:R-:W3:Y:S01]  /*1530*/  LDCU UR13, c[0x0][0xb20] ;  /* 0x00016400ff0d77ac */ /* 0x000ee20008000800 */
[----:B-1----:R-:W-:Y:S02]  /*1540*/  UIMAD.WIDE.U32 UR6, UR16, UR8, URZ ;  /* 0x00000008100672a5 */ /* 0x002fe4000f8e00ff */
[----:B------:R-:W-:Y:S02]  /*1550*/  UIMAD.WIDE.U32 UR4, UR20, UR11, URZ ;  /* 0x0000000b140472a5 */ /* 0x000fe4000f8e00ff */
[----:B--2---:R-:W-:Y:S02]  /*1560*/  UISETP.NE.AND UP2, UPT, UR12, 0x1, UPT ;  /* 0x000000010c00788c */ /* 0x004fe4000bf45270 */
[----:B------:R-:W-:Y:S01]  /*1570*/  UISETP.NE.AND UP1, UPT, UR10, 0x1, UPT ;  /* 0x000000010a00788c */ /* 0x000fe2000bf25270 */
[----:B------:R-:W-:-:S02]  /*1580*/  UMOV UR6, UR7 ;  /* 0x0000000700067c82 */ /* 0x000fc40008000000 */
[----:B------:R-:W-:Y:S01]  /*1590*/  UMOV UR4, UR5 ;  /* 0x0000000500047c82 */ /* 0x000fe20008000000 */
[----:B------:R-:W-:Y:S02]  /*15a0*/  USHF.R.U32.HI UR6, URZ, UR9, UR6 ;  /* 0x00000009ff067299 */ /* 0x000fe40008011606 */
[----:B---3--:R-:W-:Y:S02]  /*15b0*/  USHF.R.U32.HI UR4, URZ, UR13, UR4 ;  /* 0x0000000dff047299 */ /* 0x008fe40008011604 */
[----:B------:R-:W-:Y:S02]  /*15c0*/  USEL UR5, UR16, UR6, !UP2 ;  /* 0x0000000610057287 */ /* 0x000fe4000d000000 */
[----:B------:R-:W-:-:S04]  /*15d0*/  USEL UR4, UR20, UR4, !UP1 ;  /* 0x0000000414047287 */ /* 0x000fc8000c800000 */
[----:B------:R-:W-:Y:S02]  /*15e0*/  UIADD3 UR6, UPT, UPT, UR5, -UR4, URZ ;  /* 0x8000000405067290 */ /* 0x000fe4000fffe0ff */
[----:B------:R-:W-:Y:S02]  /*15f0*/  UIADD3 UR4, UPT, UPT, -UR5, UR4, URZ ;  /* 0x0000000405047290 */ /* 0x000fe4000fffe1ff */
[----:B------:R-:W-:Y:S02]  /*1600*/  UIMAD UR20, UR6, UR10, UR20 ;  /* 0x0000000a061472a4 */ /* 0x000fe4000f8e0214 */
[----:B------:R-:W-:-:S12]  /*1610*/  UIMAD UR16, UR4, UR12, UR16 ;  /* 0x0000000c041072a4 */ /* 0x000fd8000f8e0210 */
.L_x_19:
[----:B------:R-:W-:Y:S05]  /*1620*/  BRA.U !UP5, `(.L_x_20) ;  /* 0x000000010d0c7547 */ /* 0x000fea000b800000 */
[----:B------:R-:W-:Y:S01]  /*1630*/  UCGABAR_WAIT ;  /* 0x0000000000007dc7 */ /* 0x000fe20008000000 */
[----:B------:R-:W-:Y:S01]  /*1640*/  CCTL.IVALL ;  /* 0x00000000ff00798f */ /* 0x000fe20002000000 */
[----:B------:R-:W-:Y:S05]  /*1650*/  BRA `(.L_x_21) ;  /* 0x0000000000047947 */ /* 0x000fea0003800000 */
.L_x_20:
[----:B------:R-:W-:Y:S06]  /*1660*/  BAR.SYNC.DEFER_BLOCKING 0x0 ;  /* 0x0000000000007b1d */ /* 0x000fec0000010000 */
.L_x_21:
[----:B------:R-:W-:Y:S05]  /*1670*/  BRA.U UP0, `(.L_x_22) ;  /* 0x0000001500247547 */ /* 0x000fea000b800000 */
[----:B------:R-:W1:Y:S01]  /*1680*/  LDCU UR6, c[0x0][0x38c] ;  /* 0x00007180ff0677ac */ /* 0x000e620008000800 */
[----:B------:R-:W2:Y:S01]  /*1690*/  S2UR UR8, SR_CgaCtaId ;  /* 0x00000000000879c3 */ /* 0x000ea20000008800 */
[----:B------:R-:W-:Y:S01]  /*16a0*/  PLOP3.LUT P1, PT, PT, PT, UP3, 0x80, 0x8 ;  /* 0x000000000008781c */ /* 0x000fe20003f2f038 */
[----:B------:R-:W-:Y:S01]  /*16b0*/  IMAD.MOV.U32 R12, RZ, RZ, 0x1 ;  /* 0x00000001ff0c7424 */ /* 0x000fe200078e00ff */
[----:B------:R-:W-:Y:S01]  /*16c0*/  UMOV UR7, 0x400 ;  /* 0x0000040000077882 */ /* 0x000fe20000000000 */
[----:B------:R-:W-:Y:S01]  /*16d0*/  UISETP.NE.AND UP1, UPT, UR17, URZ, UPT ;  /* 0x000000ff1100728c */ /* 0x000fe2000bf25270 */
[----:B------:R-:W-:Y:S02]  /*16e0*/  ISETP.EQ.OR P2, PT, R0, RZ, P3 ;  /* 0x000000ff0000720c */ /* 0x000fe40001f42670 */
[----:B------:R-:W-:Y:S02]  /*16f0*/  CS2R R10, SRZ ;  /* 0x00000000000a7805 */ /* 0x000fe4000001ff00 */
[----:B------:R-:W-:Y:S01]  /*1700*/  PLOP3.LUT P1, PT, P1, PT, PT, 0x8, 0x80 ;  /* 0x000000000080781c */ /* 0x000fe20000f2e170 */
[----:B------:R-:W-:Y:S01]  /*1710*/  IMAD.MOV.U32 R9, RZ, RZ, RZ ;  /* 0x000000ffff097224 */ /* 0x000fe200078e00ff */
[----:B------:R-:W3:Y:S01]  /*1720*/  LDCU UR40, c[0x0][0x370] ;  /* 0x00006e00ff2877ac */ /* 0x000ee20008000800 */
[----:B------:R-:W-:Y:S01]  /*1730*/  IMAD.MOV.U32 R8, RZ, RZ, 0x1 ;  /* 0x00000001ff087424 */ /* 0x000fe200078e00ff */
[----:B------:R-:W4:Y:S01]  /*1740*/  LDCU.64 UR26, c[0x0][0x348] ;  /* 0x00006900ff1a77ac */ /* 0x000f220008000a00 */
[----:B-1----:R-:W-:-:S02]  /*1750*/  UIADD3 UR5, UPT, UPT, UR6, 0x3f, URZ ;  /* 0x0000003f06057890 */ /* 0x002fc4000fffe0ff */
[----:B------:R-:W-:Y:S02]  /*1760*/  USHF.R.U32.HI UR45, URZ, 0x6, UR28 ;  /* 0x00000006ff2d7899 */ /* 0x000fe4000801161c */
[----:B------:R-:W-:Y:S02]  /*1770*/  USHF.R.S32.HI UR4, URZ, 0x1f, UR5 ;  /* 0x0000001fff047899 */ /* 0x000fe40008011405 */
[----:B------:R-:W-:Y:S02]  /*1780*/  UIADD3 UR46, UPT, UPT, UR6, 0x7e, URZ ;  /* 0x0000007e062e7890 */ /* 0x000fe4000fffe0ff */
[----:B------:R-:W-:Y:S02]  /*1790*/  ULEA.HI UR4, UR4, UR5, URZ, 0x6 ;  /* 0x0000000504047291 */ /* 0x000fe4000f8f30ff */
[----:B--2---:R-:W-:Y:S02]  /*17a0*/  ULEA UR7, UR8, UR7, 0x18 ;  /* 0x0000000708077291 */ /* 0x004fe4000f8ec0ff */
[----:B------:R-:W-:-:S02]  /*17b0*/  USHF.R.S32.HI UR43, URZ, 0x6, UR4 ;  /* 0x00000006ff2b7899 */ /* 0x000fc40008011404 */
[----:B------:R-:W-:Y:S02]  /*17c0*/  UIADD3 UR4, UPT, UPT, UR6, -0x1, URZ ;  /* 0xffffffff06047890 */ /* 0x000fe4000fffe0ff */
[----:B------:R-:W-:Y:S02]  /*17d0*/  UISETP.LT.U32.AND UP0, UPT, UR43, 0x7, UPT ;  /* 0x000000072b00788c */ /* 0x000fe4000bf01070 */
[----:B------:R-:W-:Y:S02]  /*17e0*/  UISETP.GE.U32.AND UP2, UPT, UR4, -0x7f, UPT ;  /* 0xffffff810400788c */ /* 0x000fe4000bf46070 */
[----:B------:R-:W-:Y:S01]  /*17f0*/  USEL UR41, UR43, 0x7, UP0 ;  /* 0x000000072b297887 */ /* 0x000fe20008000000 */
[----:B------:R-:W1:Y:S03]  /*1800*/  LDCU UR39, c[0x0][0x374] ;  /* 0x00006e80ff2777ac */ /* 0x000e660008000800 */
[----:B------:R-:W-:-:S02]  /*1810*/  UIADD3 UR21, UPT, UPT, UR41, -0x1, URZ ;  /* 0xffffffff29157890 */ /* 0x000fc4000fffe0ff */
[----:B------:R-:W-:-:S03]  /*1820*/  USEL UR24, UR48, 0x2, UP1 ;  /* 0x0000000230187887 */ /* 0x000fc60008800000 */
[----:B------:R-:W-:Y:S02]  /*1830*/  @UP2 UIADD3 UR21, UPT, UPT, UR41, URZ, URZ ;  /* 0x000000ff29152290 */ /* 0x000fe4000fffe0ff */
[----:B------:R-:W-:Y:S02]  /*1840*/  UIADD3 UR29, UPT, UPT, UR7, 0xc400, UR28 ;  /* 0x0000c400071d7890 */ /* 0x000fe4000fffe01c */
[----:B------:R-:W-:Y:S02]  /*1850*/  UIADD3 UR44, UPT, UPT, UR43, -UR41, URZ ;  /* 0x800000292b2c7290 */ /* 0x000fe4000fffe0ff */
[----:B------:R-:W-:Y:S01]  /*1860*/  UIADD3 UR21, UPT, UPT, UR21, 0x1, URZ ;  /* 0x0000000115157890 */ /* 0x000fe2000fffe0ff */
[----:B---34-:R-:W-:-:S11]  /*1870*/  UMOV UR5, URZ ;  /* 0x000000ff00057c82 */ /* 0x018fd60008000000 */
.L_x_42:
[----:B------:R-:W2:Y:S02]  /*1880*/  S2UR UR4, SR_CgaCtaId ;  /* 0x00000000000479c3 */ /* 0x000ea40000008800 */
[----:B--2---:R-:W-:-:S09]  /*1890*/  UISETP.NE.AND UP0, UPT, UR4, URZ, UPT ;  /* 0x000000ff0400728c */ /* 0x004fd2000bf05270 */
[----:B-1----:R-:W-:Y:S05]  /*18a0*/  BRA.U UP0, `(.L_x_23) ;  /* 0x0000000100287547 */ /* 0x002fea000b800000 */
[----:B------:R-:W-:Y:S02]  /*18b0*/  LEA R0, R9, UR7, 0x3 ;  /* 0x0000000709007c11 */ /* 0x000fe4000f8e18ff */
[----:B------:R-:W-:-:S04]  /*18c0*/  SHF.L.U32 R3, R8, 0x1f, RZ ;  /* 0x0000001f08037819 */ /* 0x000fc800000006ff */
[----:B------:R-:W2:Y:S02]  /*18d0*/  SYNCS.PHASECHK.TRANS64.TRYWAIT P0, [R0+URZ+0x110], R3 ;  /* 0x00011003000075a7 */ /* 0x000ea400080011ff */
[----:B--2---:R-:W-:Y:S05]  /*18e0*/  @!P0 BRA `(.L_x_24) ;  /* 0x0000009c00c88947 */ /* 0x004fea0003800000 */
.L_x_136:
[----:B------:R3:W-:Y:S01]  /*18f0*/  SYNCS.ARRIVE.TRANS64.A1T0 RZ, [R0+URZ+0x100], RZ ;  /* 0x000100ff00ff79a7 */ /* 0x0007e200081000ff */
[----:B------:R-:W-:-:S05]  /*1900*/  VIADD R9, R9, 0x1 ;  /* 0x0000000109097836 */ /* 0x000fca0000000000 */
[----:B------:R-:W-:-:S04]  /*1910*/  ISETP.NE.AND P0, PT, R9, 0x2, PT ;  /* 0x000000020900780c */ /* 0x000fc80003f05270 */
[----:B--2---:R-:W-:Y:S02]  /*1920*/  SEL R3, RZ, 0x1, P0 ;  /* 0x00000001ff037807 */ /* 0x004fe40000000000 */
[----:B------:R-:W-:Y:S02]  /*1930*/  SEL R9, R9, RZ, P0 ;  /* 0x000000ff09097207 */ /* 0x000fe40000000000 */
[----:B------:R-:W-:-:S07]  /*1940*/  LOP3.LUT R8, R8, R3, RZ, 0x3c, !PT ;  /* 0x0000000308087212 */ /* 0x000fce00078e3cff */
.L_x_23:
[----:B------:R-:W-:Y:S01]  /*1950*/  ULEA UR4, UR5, UR7, 0x3 ;  /* 0x0000000705047291 */ /* 0x000fe2000f8e18ff */
[----:B---3--:R-:W-:Y:S01]  /*1960*/  SHF.L.U32 R0, R12, 0x1f, RZ ;  /* 0x0000001f0c007819 */ /* 0x008fe200000006ff */
[----:B------:R-:W-:Y:S02]  /*1970*/  UISETP.GE.U32.AND UP0, UPT, UR46, 0x7f, UPT ;  /* 0x0000007f2e00788c */ /* 0x000fe4000bf06070 */
[----:B------:R-:W-:Y:S02]  /*1980*/  USHF.L.U32 UR11, UR20, 0x8, URZ ;  /* 0x00000008140b7899 */ /* 0x000fe400080006ff */
[----:B------:R-:W-:Y:S01]  /*1990*/  ULEA UR35, UR16, UR45, 0x7 ;  /* 0x0000002d10237291 */ /* 0x000fe2000f8e38ff */
[----:B------:R-:W-:Y:S02]  /*19a0*/  UMOV UR13, URZ ;  /* 0x000000ff000d7c82 */ /* 0x000fe40008000000 */
[----:B------:R2:W3:Y:S02]  /*19b0*/  SYNCS.PHASECHK.TRANS64.TRYWAIT P0, [UR4+0x38], R0 ;  /* 0x00003800ff0075a7 */ /* 0x0004e40008001104 */
[----:B------:R-:W-:Y:S07]  /*19c0*/  BRA.U !UP0, `(.L_x_25) ;  /* 0x0000000108bc7547 */ /* 0x000fee000b800000 */
[----:B------:R-:W-:Y:S01]  /*19d0*/  UMOV UR6, URZ ;  /* 0x000000ff00067c82 */ /* 0x000fe20008000000 */
[----:B------:R-:W-:-:S05]  /*19e0*/  UMOV UR4, UR5 ;  /* 0x0000000500047c82 */ /* 0x000fca0008000000 */
.L_x_31:
[----:B------:R-:W-:Y:S01]  /*19f0*/  ULEA UR33, UR4, UR7, 0x3 ;  /* 0x0000000704217291 */ /* 0x000fe2000f8e18ff */
[----:B---3--:R-:W-:Y:S01]  /*1a00*/  @!P3 MOV R2, 0x6000 ;  /* 0x000060000002b802 */ /* 0x008fe20000000f00 */
[----:B-1-3--:R-:W-:Y:S10]  /*1a10*/  @P0 BRA `(.L_x_26) ;  /* 0x00000000000c0947 */ /* 0x00aff40003800000 */
[----:B------:R-:W-:-:S04]  /*1a20*/  SHF.L.U32 R3, R12, 0x1f, RZ ;  /* 0x0000001f0c037819 */ /* 0x000fc800000006ff */
[----:B------:R-:W3:Y:S02]  /*1a30*/  SYNCS.PHASECHK.TRANS64.TRYWAIT P0, [UR33+0x38], R3 ;  /* 0x00003803ff0075a7 */ /* 0x000ee40008001121 */
[----:B---3--:R-:W-:Y:S05]  /*1a40*/  @!P0 BRA `(.L_x_27) ;  /* 0x0000009c00848947 */ /* 0x008fea0003800000 */
.L_x_26:
[----:B------:R3:W-:Y:S01]  /*1a50*/  @!P3 SYNCS.ARRIVE.TRANS64 RZ, [UR33], R2 ;  /* 0x00000002ffffb9a7 */ /* 0x0007e20008000021 */
[----:B------:R-:W-:-:S04]  /*1a60*/  ULOP3.LUT UR5, UR24, 0x2, URZ, 0xfc, !UPT ;  /* 0x0000000218057892 */ /* 0x000fc8000f8efcff */
[----:B------:R-:W-:-:S09]  /*1a70*/  UISETP.NE.AND UP0, UPT, UR5, 0x2, UPT ;  /* 0x000000020500788c */ /* 0x000fd2000bf05270 */
[----:B------:R-:W-:Y:S05]  /*1a80*/  BRA.U UP0, `(.L_x_28) ;  /* 0x0000000100047547 */ /* 0x000fea000b800000 */
[----:B-1----:R-:W-:Y:S05]  /*1a90*/  BPT.TRAP 0x1 ;  /* 0x000000040000795c */ /* 0x002fea0000300000 */
.L_x_28:
[----:B------:R-:W-:Y:S04]  /*1aa0*/  BSSY.RECONVERGENT B0, `(.L_x_29) ;  /* 0x0000003000007945 */ /* 0x000fe80003800200 */
[----:B------:R-:W-:Y:S05]  /*1ab0*/  @P2 BRA `(.L_x_30) ;  /* 0x0000000000042947 */ /* 0x000fea0003800000 */
[----:B-1----:R-:W-:Y:S05]  /*1ac0*/  BPT.TRAP 0x1 ;  /* 0x000000040000795c */ /* 0x002fea0000300000 */
.L_x_30:
[----:B-1----:R-:W-:Y:S05]  /*1ad0*/  BSYNC.RECONVERGENT B0 ;  /* 0x0000000000007941 */ /* 0x002fea0003800200 */
.L_x_29:
[----:B------:R-:W-:Y:S02]  /*1ae0*/  UIADD3 UR5, UPT, UPT, UR4, 0x1, URZ ;  /* 0x0000000104057890 */ /* 0x000fe4000fffe0ff */
[----:B------:R-:W-:Y:S02]  /*1af0*/  ULEA UR32, UR4, UR28, 0xd ;  /* 0x0000001c04207291 */ /* 0x000fe4000f8e68ff */
[----:B------:R-:W-:Y:S02]  /*1b00*/  UISETP.NE.AND UP0, UPT, UR5, 0x7, UPT ;  /* 0x000000070500788c */ /* 0x000fe4000bf05270 */
[----:B------:R-:W-:Y:S02]  /*1b10*/  UIADD3 UR16, UP1, UPT, UR26, 0x80, URZ ;  /* 0x000000801a107890 */ /* 0x000fe4000ff3e0ff */
[----:B------:R-:W-:Y:S02]  /*1b20*/  USEL UR9, URZ, 0x1, UP0 ;  /* 0x00000001ff097887 */ /* 0x000fe40008000000 */
[----:B------:R-:W-:-:S02]  /*1b30*/  USEL UR5, UR5, URZ, UP0 ;  /* 0x000000ff05057287 */ /* 0x000fc40008000000 */
[----:B------:R-:W-:Y:S02]  /*1b40*/  UIADD3 UR14, UP0, UPT, UR26, 0x180, URZ ;  /* 0x000001801a0e7890 */ /* 0x000fe4000ff1e0ff */
[----:B------:R-:W-:Y:S01]  /*1b50*/  ULEA UR8, UR5, UR7, 0x3 ;  /* 0x0000000705087291 */ /* 0x000fe2000f8e18ff */
[----:B------:R-:W-:Y:S01]  /*1b60*/  LOP3.LUT R12, R12, UR9, RZ, 0x3c, !PT ;  /* 0x000000090c0c7c12 */ /* 0x000fe2000f8e3cff */
[----:B------:R-:W-:Y:S02]  /*1b70*/  USHF.L.U32 UR34, UR6, 0x6, URZ ;  /* 0x0000000606227899 */ /* 0x000fe400080006ff */
[----:B------:R-:W-:Y:S01]  /*1b80*/  UIADD3.X UR17, UPT, UPT, URZ, UR27, URZ, UP1, !UPT ;  /* 0x0000001bff117290 */ /* 0x000fe20008ffe4ff */
[----:B--2---:R-:W-:Y:S01]  /*1b90*/  SHF.L.U32 R0, R12, 0x1f, RZ ;  /* 0x0000001f0c007819 */ /* 0x004fe200000006ff */
[----:B------:R-:W-:Y:S02]  /*1ba0*/  UIADD3 UR32, UPT, UPT, UR7, 0xc400, UR32 ;  /* 0x0000c40007207890 */ /* 0x000fe4000fffe020 */
[----:B------:R-:W-:Y:S01]  /*1bb0*/  UIADD3.X UR15, UPT, UPT, URZ, UR27, URZ, UP0, !UPT ;  /* 0x0000001bff0f7290 */ /* 0x000fe200087fe4ff */
[----:B------:R4:W1:Y:S01]  /*1bc0*/  SYNCS.PHASECHK.TRANS64.TRYWAIT P0, [UR8+0x38], R0 ;  /* 0x00003800ff0075a7 */ /* 0x0008620008001108 */
[----:B------:R-:W-:Y:S01]  /*1bd0*/  ULEA UR8, UR4, UR7, 0xe ;  /* 0x0000000704087291 */ /* 0x000fe2000f8e70ff */
[----:B------:R-:W-:Y:S01]  /*1be0*/  UMOV UR13, 0x30000 ;  /* 0x00030000000d7882 */ /* 0x000fe20000000000 */
[----:B------:R-:W-:-:S02]  /*1bf0*/  UMOV UR18, 0x0 ;  /* 0x0000000000127882 */ /* 0x000fc40000000000 */
[----:B------:R-:W-:Y:S01]  /*1c00*/  UIADD3 UR8, UPT, UPT, UR8, 0x1a400, URZ ;  /* 0x0001a40008087890 */ /* 0x000fe2000fffe0ff */
[----:B------:R-:W-:Y:S01]  /*1c10*/  UMOV UR19, 0x10000000 ;  /* 0x1000000000137882 */ /* 0x000fe20000000000 */
[----:B------:R-:W-:Y:S01]  /*1c20*/  UMOV UR12, UR36 ;  /* 0x00000024000c7c82 */ /* 0x000fe20008000000 */
[----:B------:R-:W-:Y:S01]  /*1c30*/  UMOV UR9, UR33 ;  /* 0x0000002100097c82 */ /* 0x000fe20008000000 */
[----:B------:R-:W-:Y:S01]  /*1c40*/  UMOV UR10, UR34 ;  /* 0x00000022000a7c82 */ /* 0x000fe20008000000 */
[----:B------:R2:W-:Y:S01]  /*1c50*/  UTMALDG.3D.MULTICAST [UR32], [UR16], UR13, desc[UR18] ;  /* 0x00001220100073b4 */ /* 0x0005e2000801180d */
[----:B------:R-:W-:Y:S01]  /*1c60*/  UIADD3 UR6, UPT, UPT, UR6, 0x1, URZ ;  /* 0x0000000106067890 */ /* 0x000fe2000fffe0ff */
[----:B------:R-:W-:-:S03]  /*1c70*/  UMOV UR4, UR5 ;  /* 0x0000000500047c82 */ /* 0x000fc60008000000 */
[----:B------:R-:W-:Y:S01]  /*1c80*/  UISETP.NE.AND UP0, UPT, UR6, UR21, UPT ;  /* 0x000000150600728c */ /* 0x000fe2000bf05270 */
[----:B------:R4:W-:Y:S01]  /*1c90*/  UTMALDG.3D [UR8], [UR14], desc[UR18] ;  /* 0x000012080e0075b4 */ /* 0x0009e20008011000 */
[----:B--2---:R-:W-:-:S07]  /*1ca0*/  UMOV UR13, UR21 ;  /* 0x00000015000d7c82 */ /* 0x004fce0008000000 */
[----:B----4-:R-:W-:Y:S05]  /*1cb0*/  BRA.U UP0, `(.L_x_31) ;  /* 0xfffffffd004c7547 */ /* 0x010fea000b83ffff */
.L_x_25:
[----:B------:R-:W-:Y:S01]  /*1cc0*/  ULEA UR4, UR5, UR7, 0x3 ;  /* 0x0000000705047291 */ /* 0x000fe2000f8e18ff */
[----:B--2---:R-:W-:Y:S01]  /*1cd0*/  SHF.L.U32 R0, R12, 0x1f, RZ ;  /* 0x0000001f0c007819 */ /* 0x004fe200000006ff */
[----:B------:R-:W-:Y:S01]  /*1ce0*/  @!P1 SYNCS.ARRIVE.TRANS64.A1T0 RZ, [UR7+0xb8], RZ ;  /* 0x0000b8ffffff99a7 */ /* 0x000fe20008100007 */
[----:B------:R-:W-:-:S06]  /*1cf0*/  UISETP.GT.AND UP0, UPT, UR43, UR41, UPT ;  /* 0x000000292b00728c */ /* 0x000fcc000bf04270 */
[----:B-1-3--:R1:W2:Y:S03]  /*1d00*/  SYNCS.PHASECHK.TRANS64.TRYWAIT P0, [UR4+0x38], R0 ;  /* 0x00003800ff0075a7 */ /* 0x00a2a60008001104 */
[----:B------:R-:W-:Y:S05]  /*1d10*/  BRA.U !UP0, `(.L_x_32) ;  /* 0x0000000108bc7547 */ /* 0x000fea000b800000 */
[----:B------:R-:W-:Y:S01]  /*1d20*/  UIADD3 UR25, UPT, UPT, UR44, UR13, URZ ;  /* 0x0000000d2c197290 */ /* 0x000fe2000fffe0ff */
[----:B------:R-:W-:-:S11]  /*1d30*/  UMOV UR4, UR5 ;  /* 0x0000000500047c82 */ /* 0x000fd60008000000 */
.L_x_38:
[----:B------:R-:W-:Y:S01]  /*1d40*/  ULEA UR17, UR4, UR7, 0x3 ;  /* 0x0000000704117291 */ /* 0x000fe2000f8e18ff */
[----:B--2---:R-:W-:Y:S01]  /*1d50*/  @!P3 MOV R2, 0x6000 ;  /* 0x000060000002b802 */ /* 0x004fe20000000f00 */
[----:B--2-4-:R-:W-:Y:S10]  /*1d60*/  @P0 BRA `(.L_x_33) ;  /* 0x00000000000c0947 */ /* 0x014ff40003800000 */
[----:B------:R-:W-:-:S04]  /*1d70*/  SHF.L.U32 R3, R12, 0x1f, RZ ;  /* 0x0000001f0c037819 */ /* 0x000fc800000006ff */
[----:B------:R-:W2:Y:S02]  /*1d80*/  SYNCS.PHASECHK.TRANS64.TRYWAIT P0, [UR17+0x38], R3 ;  /* 0x00003803ff0075a7 */ /* 0x000ea40008001111 */
[----:B--2---:R-:W-:Y:S05]  /*1d90*/  @!P0 BRA `(.L_x_34) ;  /* 0x0000009800c88947 */ /* 0x004fea0003800000 */
.L_x_33:
[----:B------:R2:W-:Y:S01]  /*1da0*/  @!P3 SYNCS.ARRIVE.TRANS64 RZ, [UR17], R2 ;  /* 0x00000002ffffb9a7 */ /* 0x0005e20008000011 */
[----:B------:R-:W-:-:S04]  /*1db0*/  ULOP3.LUT UR5, UR24, 0x2, URZ, 0xfc, !UPT ;  /* 0x0000000218057892 */ /* 0x000fc8000f8efcff */
[----:B------:R-:W-:-:S09]  /*1dc0*/  UISETP.NE.AND UP0, UPT, UR5, 0x2, UPT ;  /* 0x000000020500788c */ /* 0x000fd2000bf05270 */
[----:B------:R-:W-:Y:S05]  /*1dd0*/  BRA.U UP0, `(.L_x_35) ;  /* 0x0000000100047547 */ /* 0x000fea000b800000 */
[----:B------:R-:W-:Y:S05]  /*1de0*/  BPT.TRAP 0x1 ;  /* 0x000000040000795c */ /* 0x000fea0000300000 */
.L_x_35:
[----:B------:R-:W-:Y:S04]  /*1df0*/  BSSY.RECONVERGENT B0, `(.L_x_36) ;  /* 0x0000003000007945 */ /* 0x000fe80003800200 */
[----:B------:R-:W-:Y:S05]  /*1e00*/  @P2 BRA `(.L_x_37) ;  /* 0x0000000000042947 */ /* 0x000fea0003800000 */
[----:B------:R-:W-:Y:S05]  /*1e10*/  BPT.TRAP 0x1 ;  /* 0x000000040000795c */ /* 0x000fea0000300000 */
.L_x_37:
[----:B------:R-:W-:Y:S05]  /*1e20*/  BSYNC.RECONVERGENT B0 ;  /* 0x0000000000007941 */ /* 0x000fea0003800200 */
.L_x_36:
[----:B------:R-:W-:Y:S02]  /*1e30*/  UIADD3 UR5, UPT, UPT, UR4, 0x1, URZ ;  /* 0x0000000104057890 */ /* 0x000fe4000fffe0ff */
[----:B------:R-:W-:Y:S02]  /*1e40*/  UIADD3 UR14, UP1, UPT, UR26, 0x80, URZ ;  /* 0x000000801a0e7890 */ /* 0x000fe4000ff3e0ff */
[----:B------:R-:W-:Y:S02]  /*1e50*/  UISETP.NE.AND UP0, UPT, UR5, 0x7, UPT ;  /* 0x000000070500788c */ /* 0x000fe4000bf05270 */
[----:B------:R-:W-:Y:S02]  /*1e60*/  USHF.L.U32 UR18, UR13, 0x6, URZ ;  /* 0x000000060d127899 */ /* 0x000fe400080006ff */
[----:B------:R-:W-:Y:S02]  /*1e70*/  USEL UR8, URZ, 0x1, UP0 ;  /* 0x00000001ff087887 */ /* 0x000fe40008000000 */
[----:B------:R-:W-:-:S02]  /*1e80*/  USEL UR5, UR5, URZ, UP0 ;  /* 0x000000ff05057287 */ /* 0x000fc40008000000 */
[----:B------:R-:W-:Y:S02]  /*1e90*/  UIADD3 UR22, UP0, UPT, UR26, 0x180, URZ ;  /* 0x000001801a167890 */ /* 0x000fe4000ff1e0ff */
[----:B------:R-:W-:Y:S01]  /*1ea0*/  LOP3.LUT R12, R12, UR8, RZ, 0x3c, !PT ;  /* 0x000000080c0c7c12 */ /* 0x000fe2000f8e3cff */
[----:B------:R-:W-:Y:S02]  /*1eb0*/  ULEA UR6, UR5, UR7, 0x3 ;  /* 0x0000000705067291 */ /* 0x000fe4000f8e18ff */
[----:B------:R-:W-:Y:S01]  /*1ec0*/  ULEA UR8, UR4, UR7, 0xe ;  /* 0x0000000704087291 */ /* 0x000fe2000f8e70ff */
[----:B-1----:R-:W-:Y:S01]  /*1ed0*/  SHF.L.U32 R0, R12, 0x1f, RZ ;  /* 0x0000001f0c007819 */ /* 0x002fe200000006ff */
[----:B------:R-:W-:Y:S02]  /*1ee0*/  ULEA UR16, UR4, UR29, 0xd ;  /* 0x0000001d04107291 */ /* 0x000fe4000f8e68ff */
[----:B------:R-:W-:Y:S02]  /*1ef0*/  UIADD3.X UR15, UPT, UPT, URZ, UR27, URZ, UP1, !UPT ;  /* 0x0000001bff0f7290 */ /* 0x000fe40008ffe4ff */
[----:B------:R-:W-:Y:S01]  /*1f00*/  UIADD3 UR8, UPT, UPT, UR8, 0x1a400, URZ ;  /* 0x0001a40008087890 */ /* 0x000fe2000fffe0ff */
[----:B------:R3:W4:Y:S01]  /*1f10*/  SYNCS.PHASECHK.TRANS64.TRYWAIT P0, [UR6+0x38], R0 ;  /* 0x00003800ff0075a7 */ /* 0x0007220008001106 */
[----:B------:R-:W-:Y:S01]  /*1f20*/  UIADD3.X UR23, UPT, UPT, URZ, UR27, URZ, UP0, !UPT ;  /* 0x0000001bff177290 */ /* 0x000fe200087fe4ff */
[----:B------:R-:W-:Y:S01]  /*1f30*/  UMOV UR6, 0x30000 ;  /* 0x0003000000067882 */ /* 0x000fe20000000000 */
[----:B------:R-:W-:Y:S01]  /*1f40*/  UMOV UR30, 0x0 ;  /* 0x00000000001e7882 */ /* 0x000fe20000000000 */
[----:B------:R-:W-:Y:S01]  /*1f50*/  UMOV UR31, 0x10000000 ;  /* 0x10000000001f7882 */ /* 0x000fe20000000000 */
[----:B------:R-:W-:Y:S01]  /*1f60*/  UMOV UR19, UR35 ;  /* 0x0000002300137c82 */ /* 0x000fe20008000000 */
[----:B------:R-:W-:Y:S01]  /*1f70*/  UMOV UR20, UR36 ;  /* 0x0000002400147c82 */ /* 0x000fe20008000000 */
[----:B------:R-:W-:Y:S01]  /*1f80*/  UMOV UR12, UR36 ;  /* 0x00000024000c7c82 */ /* 0x000fe20008000000 */
[----:B------:R-:W-:Y:S01]  /*1f90*/  UMOV UR9, UR17 ;  /* 0x0000001100097c82 */ /* 0x000fe20008000000 */
[----:B------:R-:W-:Y:S01]  /*1fa0*/  UMOV UR10, UR18 ;  /* 0x00000012000a7c82 */ /* 0x000fe20008000000 */
[----:B------:R3:W-:Y:S01]  /*1fb0*/  UTMALDG.3D.MULTICAST [UR16], [UR14], UR6, desc[UR30] ;  /* 0x00001e100e0073b4 */ /* 0x0007e20008011806 */
[----:B------:R-:W-:Y:S01]  /*1fc0*/  UIADD3 UR13, UPT, UPT, UR13, 0x1, URZ ;  /* 0x000000010d0d7890 */ /* 0x000fe2000fffe0ff */
[----:B------:R-:W-:-:S03]  /*1fd0*/  UMOV UR4, UR5 ;  /* 0x0000000500047c82 */ /* 0x000fc60008000000 */
[----:B------:R-:W-:Y:S01]  /*1fe0*/  UISETP.NE.AND UP0, UPT, UR13, UR25, UPT ;  /* 0x000000190d00728c */ /* 0x000fe2000bf05270 */
[----:B------:R3:W-:Y:S08]  /*1ff0*/  UTMALDG.3D [UR8], [UR22], desc[UR30] ;  /* 0x00001e08160075b4 */ /* 0x0007f00008011000 */
[----:B---3--:R-:W-:Y:S05]  /*2000*/  BRA.U UP0, `(.L_x_38) ;  /* 0xfffffffd004c7547 */ /* 0x008fea000b83ffff */
.L_x_32:
[C---:B------:R-:W-:Y:S01]  /*2010*/  LEA R3, R11.reuse, UR7, 0x3 ;  /* 0x000000070b037c11 */ /* 0x040fe2000f8e18ff */
[----:B------:R-:W-:Y:S01]  /*2020*/  NOP ;  /* 0x0000000000007918 */ /* 0x000fe20000000000 */
[----:B-1----:R-:W-:Y:S02]  /*2030*/  SHF.L.U32 R0, R10, 0x1f, RZ ;  /* 0x0000001f0a007819 */ /* 0x002fe400000006ff */
[----:B------:R-:W-:Y:S02]  /*2040*/  LEA R5, R11, UR7, 0x4 ;  /* 0x000000070b057c11 */ /* 0x000fe4000f8e20ff */
[----:B--2-4-:R-:W1:Y:S02]  /*2050*/  SYNCS.PHASECHK.TRANS64.TRYWAIT P0, [R3+URZ+0xc0], R0 ;  /* 0x0000c000030075a7 */ /* 0x014e6400080011ff */
[----:B-1----:R-:W-:Y:S05]  /*2060*/  @!P0 BRA `(.L_x_39) ;  /* 0x00000098002c8947 */ /* 0x002fea0003800000 */
.L_x_139:
[----:B------:R-:W2:Y:S01]  /*2070*/  LDS.128 R4, [R5+0x130] ;  /* 0x0001300005047984 */ /* 0x000ea20000000c00 */
[----:B------:R-:W-:Y:S01]  /*2080*/  UISETP.GE.AND UP0, UPT, UR42, 0x1, UPT ;  /* 0x000000012a00788c */ /* 0x000fe2000bf06270 */
[----:B------:R-:W-:Y:S01]  /*2090*/  @!PT LDS RZ, [RZ] ;  /* 0x00000000fffff984 */ /* 0x000fe20000000800 */
[----:B------:R-:W-:Y:S01]  /*20a0*/  @!PT LDS RZ, [RZ] ;  /* 0x00000000fffff984 */ /* 0x000fe20000000800 */
[----:B------:R-:W-:Y:S01]  /*20b0*/  @!PT LDS RZ, [RZ] ;  /* 0x00000000fffff984 */ /* 0x000fe20000000800 */
[----:B------:R-:W-:Y:S01]  /*20c0*/  @!PT LDS RZ, [RZ] ;  /* 0x00000000fffff984 */ /* 0x000fe20000000800 */
[----:B------:R3:W-:Y:S06]  /*20d0*/  MEMBAR.ALL.CTA ;  /* 0x0000000000007992 */ /* 0x0007ec0000008000 */
[----:B---3--:R-:W3:Y:S01]  /*20e0*/  FENCE.VIEW.ASYNC.S ;  /* 0x00000000000073c6 */ /* 0x008ee20000000000 */
[----:B--2---:R-:W-:-:S13]  /*20f0*/  LOP3.LUT P0, RZ, R6, 0x1, RZ, 0xc0, !PT ;  /* 0x0000000106ff7812 */ /* 0x004fda000780c0ff */
[----:B---3--:R-:W-:Y:S01]  /*2100*/  VOTEU.ANY UP1, P0 ;  /* 0x0000000000ff7886 */ /* 0x008fe20000020100 */
[----:B------:R-:W-:-:S13]  /*2110*/  PLOP3.LUT P0, PT, PT, PT, UP1, 0x80, 0x8 ;  /* 0x000000000008781c */ /* 0x000fda0003f0f018 */
[----:B-1----:R-:W-:Y:S02]  /*2120*/  @P0 LOP3.LUT R0, R5, 0xffff, RZ, 0xc0, !PT ;  /* 0x0000ffff05000812 */ /* 0x002fe400078ec0ff */
[----:B------:R-:W-:Y:S02]  /*2130*/  @P0 MOV R2, R4 ;  /* 0x0000000400020202 */ /* 0x000fe40000000f00 */
[----:B------:R-:W-:Y:S01]  /*2140*/  @P0 R2UR UR6, R0 ;  /* 0x00000000000602ca */ /* 0x000fe200000e0000 */
[----:B------:R-:W-:Y:S01]  /*2150*/  VIADD R0, R3, 0xd0 ;  /* 0x000000d003007836 */ /* 0x000fe20000000000 */
[----:B------:R-:W-:Y:S02]  /*2160*/  @P0 SHF.R.U32.HI R4, RZ, 0x10, R5 ;  /* 0x00000010ff040819 */ /* 0x000fe40000011605 */
[----:B------:R-:W-:Y:S02]  /*2170*/  @P0 R2UR UR8, R2 ;  /* 0x00000000020802ca */ /* 0x000fe400000e0000 */
[----:B------:R-:W-:-:S02]  /*2180*/  PRMT R0, RZ, 0x654, R0 ;  /* 0x00000654ff007816 */ /* 0x000fc40000000000 */
[----:B------:R-:W-:Y:S02]  /*2190*/  @P0 R2UR UR4, R4 ;  /* 0x00000000040402ca */ /* 0x000fe400000e0000 */
[----:B------:R1:W-:Y:S03]  /*21a0*/  SYNCS.ARRIVE.TRANS64.RED.A1T0 RZ, [R0+URZ], RZ ;  /* 0x000000ff00ff79a7 */ /* 0x0003e600081004ff */
[----:B------:R-:W-:-:S04]  /*21b0*/  @UP1 UMOV UR37, UR6 ;  /* 0x0000000600251c82 */ /* 0x000fc80008000000 */
[----:B------:R-:W-:-:S04]  /*21c0*/  @UP1 UMOV UR38, UR8 ;  /* 0x0000000800261c82 */ /* 0x000fc80008000000 */
[----:B------:R-:W-:Y:S01]  /*21d0*/  @UP1 UMOV UR36, UR4 ;  /* 0x0000000400241c82 */ /* 0x000fe20008000000 */
[----:B------:R-:W-:Y:S05]  /*21e0*/  BRA.U !UP0, `(.L_x_40) ;  /* 0x0000000108d47547 */ /* 0x000fea000b800000 */
[----:B------:R-:W2:Y:S01]  /*21f0*/  LDCU.128 UR12, c[0x0][0xb10] ;  /* 0x00016200ff0c77ac */ /* 0x000ea20008000c00 */
[----:B------:R-:W3:Y:S01]  /*2200*/  LDCU UR25, c[0x0][0xb20] ;  /* 0x00016400ff1977ac */ /* 0x000ee20008000800 */
[----:B------:R-:W4:Y:S01]  /*2210*/  LDCU UR20, c[0x0][0xb0c] ;  /* 0x00016180ff1477ac */ /* 0x000f220008000800 */
[----:B------:R-:W1:Y:S01]  /*2220*/  LDCU.64 UR10, c[0x0][0xb28] ;  /* 0x00016500ff0a77ac */ /* 0x000e620008000a00 */
[----:B------:R-:W-:Y:S02]  /*2230*/  UISETP.NE.AND UP3, UPT, UR42, 0x1, UPT ;  /* 0x000000012a00788c */ /* 0x000fe4000bf65270 */
[----:B--2---:R-:W-:Y:S02]  /*2240*/  UIMAD.WIDE.U32 UR16, UR39, UR15, URZ ;  /* 0x0000000f271072a5 */ /* 0x004fe4000f8e00ff */
[----:B------:R-:W-:Y:S02]  /*2250*/  UIMAD.WIDE.U32 UR8, UR40, UR12, URZ ;  /* 0x0000000c280872a5 */ /* 0x000fe4000f8e00ff */
[----:B------:R-:W-:-:S02]  /*2260*/  UISETP.NE.AND UP0, UPT, UR14, 0x1, UPT ;  /* 0x000000010e00788c */ /* 0x000fc4000bf05270 */
[----:B------:R-:W-:Y:S01]  /*2270*/  UIMAD.WIDE.U32 UR22, UR37, UR15, URZ ;  /* 0x0000000f251672a5 */ /* 0x000fe2000f8e00ff */
[----:B------:R-:W-:Y:S02]  /*2280*/  UMOV UR16, UR17 ;  /* 0x0000001100107c82 */ /* 0x000fe40008000000 */
[----:B------:R-:W-:Y:S01]  /*2290*/  UMOV UR8, UR9 ;  /* 0x0000000900087c82 */ /* 0x000fe20008000000 */
[----:B---3--:R-:W-:Y:S02]  /*22a0*/  USHF.R.U32.HI UR16, URZ, UR25, UR16 ;  /* 0x00000019ff107299 */ /* 0x008fe40008011610 */
[----:B----4-:R-:W-:Y:S02]  /*22b0*/  UISETP.NE.AND UP2, UPT, UR20, 0x1, UPT ;  /* 0x000000011400788c */ /* 0x010fe4000bf45270 */
[----:B------:R-:W-:Y:S02]  /*22c0*/  USHF.R.U32.HI UR8, URZ, UR13, UR8 ;  /* 0x0000000dff087299 */ /* 0x000fe40008011608 */
[----:B------:R-:W-:-:S02]  /*22d0*/  USEL UR6, UR39, UR16, !UP0 ;  /* 0x0000001027067287 */ /* 0x000fc4000c000000 */
[----:B------:R-:W-:Y:S02]  /*22e0*/  USEL UR8, UR40, UR8, !UP2 ;  /* 0x0000000828087287 */ /* 0x000fe4000d000000 */
[----:B-1----:R-:W-:Y:S01]  /*22f0*/  UIMAD.WIDE.U32 UR16, UR6, UR10, URZ ;  /* 0x0000000a061072a5 */ /* 0x002fe2000f8e00ff */
[----:B------:R-:W-:Y:S01]  /*2300*/  UMOV UR4, UR23 ;  /* 0x0000001700047c82 */ /* 0x000fe20008000000 */
[----:B------:R-:W-:Y:S02]  /*2310*/  UIMAD.WIDE.U32 UR18, UR38, UR12, URZ ;  /* 0x0000000c261272a5 */ /* 0x000fe4000f8e00ff */
[----:B------:R-:W-:-:S03]  /*2320*/  UIMAD.WIDE.U32 UR22, UR8, UR10, URZ ;  /* 0x0000000a081672a5 */ /* 0x000fc6000f8e00ff */
[----:B------:R-:W-:Y:S01]  /*2330*/  UMOV UR16, UR17 ;  /* 0x0000001100107c82 */ /* 0x000fe20008000000 */
[----:B------:R-:W-:Y:S02]  /*2340*/  USHF.R.U32.HI UR4, URZ, UR25, UR4 ;  /* 0x00000019ff047299 */ /* 0x000fe40008011604 */
[----:B------:R-:W-:Y:S01]  /*2350*/  @UP3 USHF.R.U32.HI UR6, URZ, UR11, UR16 ;  /* 0x0000000bff063299 */ /* 0x000fe20008011610 */
[----:B------:R-:W-:Y:S01]  /*2360*/  UMOV UR18, UR19 ;  /* 0x0000001300127c82 */ /* 0x000fe20008000000 */
[----:B------:R-:W-:Y:S01]  /*2370*/  UMOV UR22, UR23 ;  /* 0x0000001700167c82 */ /* 0x000fe20008000000 */
[----:B------:R-:W-:Y:S02]  /*2380*/  USHF.R.U32.HI UR13, URZ, UR13, UR18 ;  /* 0x0000000dff0d7299 */ /* 0x000fe40008011612 */
[----:B------:R-:W-:Y:S02]  /*2390*/  USEL UR4, UR37, UR4, !UP0 ;  /* 0x0000000425047287 */ /* 0x000fe4000c000000 */
[----:B------:R-:W-:-:S02]  /*23a0*/  @UP3 USHF.R.U32.HI UR8, URZ, UR11, UR22 ;  /* 0x0000000bff083299 */ /* 0x000fc40008011616 */
[----:B------:R-:W-:Y:S02]  /*23b0*/  UIMAD UR9, UR42, UR6, URZ ;  /* 0x000000062a0972a4 */ /* 0x000fe4000f8e02ff */
[----:B------:R-:W-:Y:S02]  /*23c0*/  USEL UR6, UR38, UR13, !UP2 ;  /* 0x0000000d26067287 */ /* 0x000fe4000d000000 */
[----:B------:R-:W-:Y:S02]  /*23d0*/  UIMAD UR12, UR42, UR8, URZ ;  /* 0x000000082a0c72a4 */ /* 0x000fe4000f8e02ff */
[----:B------:R-:W-:Y:S02]  /*23e0*/  UISETP.GE.AND UP0, UPT, UR4, UR9, UPT ;  /* 0x000000090400728c */ /* 0x000fe4000bf06270 */
[----:B------:R-:W-:Y:S02]  /*23f0*/  UIMAD.WIDE.U32 UR16, UR4, UR10, URZ ;  /* 0x0000000a041072a5 */ /* 0x000fe4000f8e00ff */
[----:B------:R-:W-:-:S02]  /*2400*/  UISETP.GE.OR UP0, UPT, UR6, UR12, UP0 ;  /* 0x0000000c0600728c */ /* 0x000fc40008706670 */
        /* <DEDUP_REMOVED lines=19> */
.L_x_40:
[----:B------:R-:W2:Y:S02]  /*2540*/  LDCU UR4, c[0x0][0xb30] ;  /* 0x00016600ff0477ac */ /* 0x000ea40008000800 */
[----:B--2---:R-:W-:-:S09]  /*2550*/  UISETP.NE.AND UP0, UPT, UR4, 0x1, UPT ;  /* 0x000000010400788c */ /* 0x004fd2000bf05270 */
[----:B------:R-:W-:Y:S05]  /*2560*/  BRA.U UP0, `(.L_x_41) ;  /* 0x0000000100447547 */ /* 0x000fea000b800000 */
[----:B------:R-:W2:Y:S01]  /*2570*/  LDCU.128 UR12, c[0x0][0xb10] ;  /* 0x00016200ff0c77ac */ /* 0x000ea20008000c00 */
[----:B------:R-:W3:Y:S01]  /*2580*/  LDCU UR16, c[0x0][0xb0c] ;  /* 0x00016180ff1077ac */ /* 0x000ee20008000800 */
[----:B------:R-:W4:Y:S01]  /*2590*/  LDCU UR17, c[0x0][0xb20] ;  /* 0x00016400ff1177ac */ /* 0x000f220008000800 */
[----:B--2---:R-:W-:Y:S02]  /*25a0*/  UIMAD.WIDE.U32 UR10, UR38, UR12, URZ ;  /* 0x0000000c260a72a5 */ /* 0x004fe4000f8e00ff */
[----:B------:R-:W-:Y:S02]  /*25b0*/  UIMAD.WIDE.U32 UR8, UR37, UR15, URZ ;  /* 0x0000000f250872a5 */ /* 0x000fe4000f8e00ff */
[----:B---3--:R-:W-:Y:S02]  /*25c0*/  UISETP.NE.AND UP2, UPT, UR16, 0x1, UPT ;  /* 0x000000011000788c */ /* 0x008fe4000bf45270 */
[----:B------:R-:W-:Y:S01]  /*25d0*/  UISETP.NE.AND UP0, UPT, UR14, 0x1, UPT ;  /* 0x000000010e00788c */ /* 0x000fe2000bf05270 */
[----:B------:R-:W-:-:S02]  /*25e0*/  UMOV UR6, UR11 ;  /* 0x0000000b00067c82 */ /* 0x000fc40008000000 */
[----:B------:R-:W-:Y:S01]  /*25f0*/  UMOV UR4, UR9 ;  /* 0x0000000900047c82 */ /* 0x000fe20008000000 */
[----:B------:R-:W-:Y:S02]  /*2600*/  USHF.R.U32.HI UR6, URZ, UR13, UR6 ;  /* 0x0000000dff067299 */ /* 0x000fe40008011606 */
[----:B----4-:R-:W-:Y:S02]  /*2610*/  USHF.R.U32.HI UR4, URZ, UR17, UR4 ;  /* 0x00000011ff047299 */ /* 0x010fe40008011604 */
[----:B------:R-:W-:Y:S02]  /*2620*/  USEL UR6, UR38, UR6, !UP2 ;  /* 0x0000000626067287 */ /* 0x000fe4000d000000 */
[----:B------:R-:W-:-:S04]  /*2630*/  USEL UR4, UR37, UR4, !UP0 ;  /* 0x0000000425047287 */ /* 0x000fc8000c000000 */
[----:B------:R-:W-:Y:S02]  /*2640*/  UIADD3 UR8, UPT, UPT, UR6, -UR4, URZ ;  /* 0x8000000406087290 */ /* 0x000fe4000fffe0ff */
[----:B------:R-:W-:Y:S02]  /*2650*/  UIADD3 UR4, UPT, UPT, -UR6, UR4, URZ ;  /* 0x0000000406047290 */ /* 0x000fe4000fffe1ff */
[----:B------:R-:W-:Y:S02]  /*2660*/  UIMAD UR37, UR8, UR14, UR37 ;  /* 0x0000000e082572a4 */ /* 0x000fe4000f8e0225 */
[----:B------:R-:W-:-:S12]  /*2670*/  UIMAD UR38, UR4, UR16, UR38 ;  /* 0x00000010042672a4 */ /* 0x000fd8000f8e0226 */
.L_x_41:
[----:B------:R-:W-:Y:S01]  /*2680*/  VIADD R11, R11, 0x1 ;  /* 0x000000010b0b7836 */ /* 0x000fe20000000000 */
[----:B------:R-:W-:Y:S01]  /*2690*/  R2UR UR4, R160 ;  /* 0x00000000a00472ca */ /* 0x000fe200000e0000 */
[----:B------:R-:W-:Y:S01]  /*26a0*/  UIADD3 UR20, UPT, UPT, UR37, UR59, URZ ;  /* 0x0000003b25147290 */ /* 0x000fe2000fffe0ff */
[----:B------:R-:W-:Y:S02]  /*26b0*/  PLOP3.LUT P1, PT, PT, PT, PT, 0x80, 0x8 ;  /* 0x000000000008781c */ /* 0x000fe40003f2f070 */
[----:B------:R-:W-:-:S04]  /*26c0*/  ISETP.NE.AND P0, PT, R11, 0x2, PT ;  /* 0x000000020b00780c */ /* 0x000fc80003f05270 */
[----:B------:R-:W-:Y:S02]  /*26d0*/  SEL R3, RZ, 0x1, P0 ;  /* 0x00000001ff037807 */ /* 0x000fe40000000000 */
[----:B------:R-:W-:Y:S02]  /*26e0*/  SEL R11, R11, RZ, P0 ;  /* 0x000000ff0b0b7207 */ /* 0x000fe40000000000 */
[----:B------:R-:W-:Y:S01]  /*26f0*/  LOP3.LUT R10, R10, R3, RZ, 0x3c, !PT ;  /* 0x000000030a0a7212 */ /* 0x000fe200078e3cff */
[----:B------:R-:W-:Y:S01]  /*2700*/  UIADD3 UR16, UPT, UPT, UR38, UR4, URZ ;  /* 0x0000000426107290 */ /* 0x000fe2000fffe0ff */
[----:B------:R-:W-:Y:S11]  /*2710*/  BRA.U UP1, `(.L_x_42) ;  /* 0xfffffff101587547 */ /* 0x000ff6000b83ffff */
[----:B------:R-:W-:Y:S01]  /*2720*/  UIADD3 UR7, UPT, UPT, UR7, 0x38, URZ ;  /* 0x0000003807077890 */ /* 0x000fe2000fffe0ff */
[----:B------:R-:W-:-:S03]  /*2730*/  SHF.L.U32 R3, R12, 0x1f, RZ ;  /* 0x0000001f0c037819 */ /* 0x000fc600000006ff */
[----:B------:R-:W-:-:S09]  /*2740*/  ULEA UR4, UR5, UR7, 0x3 ;  /* 0x0000000705047291 */ /* 0x000fd2000f8e18ff */
[----:B------:R-:W2:Y:S02]  /*2750*/  SYNCS.PHASECHK.TRANS64.TRYWAIT P0, [UR4], R3 ;  /* 0x00000003ff0075a7 */ /* 0x000ea40008001104 */
[----:B--2---:R-:W-:Y:S05]  /*2760*/  @!P0 BRA `(.L_x_43) ;  /* 0x0000009000808947 */ /* 0x004fea0003800000 */
.L_x_141:
[----:B------:R-:W-:-:S04]  /*2770*/  UIADD3 UR4, UPT, UPT, UR5, 0x1, URZ ;  /* 0x0000000105047890 */ /* 0x000fc8000fffe0ff */
[----:B------:R-:W-:-:S04]  /*2780*/  UISETP.NE.AND UP0, UPT, UR4, 0x7, UPT ;  /* 0x000000070400788c */ /* 0x000fc8000bf05270 */
[----:B------:R-:W-:Y:S02]  /*2790*/  USEL UR6, URZ, 0x1, UP0 ;  /* 0x00000001ff067887 */ /* 0x000fe40008000000 */
[----:B------:R-:W-:-:S04]  /*27a0*/  USEL UR4, UR4, URZ, UP0 ;  /* 0x000000ff04047287 */ /* 0x000fc80008000000 */
[----:B------:R-:W-:Y:S01]  /*27b0*/  ULEA UR5, UR4, UR7, 0x3 ;  /* 0x0000000704057291 */ /* 0x000fe2000f8e18ff */
[----:B------:R-:W-:-:S04]  /*27c0*/  LOP3.LUT R2, R12, UR6, RZ, 0x3c, !PT ;  /* 0x000000060c027c12 */ /* 0x000fc8000f8e3cff */
[----:B-1----:R-:W-:-:S04]  /*27d0*/  SHF.L.U32 R3, R2, 0x1f, RZ ;  /* 0x0000001f02037819 */ /* 0x002fc800000006ff */
[----:B------:R-:W1:Y:S02]  /*27e0*/  SYNCS.PHASECHK.TRANS64.TRYWAIT P0, [UR5], R3 ;  /* 0x00000003ff0075a7 */ /* 0x000e640008001105 */
[----:B-1----:R-:W-:Y:S05]  /*27f0*/  @!P0 BRA `(.L_x_44) ;  /* 0x0000009000748947 */ /* 0x002fea0003800000 */
.L_x_143:
        /* <DEDUP_REMOVED lines=9> */
.L_x_145:
        /* <DEDUP_REMOVED lines=9> */
.L_x_147:
        /* <DEDUP_REMOVED lines=9> */
.L_x_149:
        /* <DEDUP_REMOVED lines=9> */
.L_x_151:
[----:B------:R-:W-:-:S04]  /*2a40*/  UIADD3 UR4, UPT, UPT, UR4, 0x1, URZ ;  /* 0x0000000104047890 */ /* 0x000fc8000fffe0ff */
[----:B------:R-:W-:-:S04]  /*2a50*/  UISETP.NE.AND UP0, UPT, UR4, 0x7, UPT ;  /* 0x000000070400788c */ /* 0x000fc8000bf05270 */
[----:B------:R-:W-:Y:S02]  /*2a60*/  USEL UR5, URZ, 0x1, UP0 ;  /* 0x00000001ff057887 */ /* 0x000fe40008000000 */
[----:B------:R-:W-:-:S04]  /*2a70*/  USEL UR4, UR4, URZ, UP0 ;  /* 0x000000ff04047287 */ /* 0x000fc80008000000 */
[----:B------:R-:W-:Y:S01]  /*2a80*/  ULEA UR4, UR4, UR7, 0x3 ;  /* 0x0000000704047291 */ /* 0x000fe2000f8e18ff */
[----:B-1----:R-:W-:-:S04]  /*2a90*/  LOP3.LUT R3, R2, UR5, RZ, 0x3c, !PT ;  /* 0x0000000502037c12 */ /* 0x002fc8000f8e3cff */
[----:B------:R-:W-:Y:S01]  /*2aa0*/  SHF.L.U32 R3, R3, 0x1f, RZ ;  /* 0x0000001f03037819 */ /* 0x000fe200000006ff */
[----:B------:R-:W-:-:S07]  /*2ab0*/  IMAD.U32 R0, RZ, RZ, UR4 ;  /* 0x00000004ff007e24 */ /* 0x000fce000f8e00ff */
.L_x_49:
[----:B-1----:R1:W2:Y:S02]  /*2ac0*/  SYNCS.PHASECHK.TRANS64.TRYWAIT P0, [R0+URZ], R3 ;  /* 0x00000003000075a7 */ /* 0x0022a400080011ff */
[----:B--2---:R-:W-:Y:S05]  /*2ad0*/  @!P0 NANOSLEEP.SYNCS 0x989680 ;  /* 0x009896800000895d */ /* 0x004fea0003900000 */
[----:B------:R-:W2:Y:S02]  /*2ae0*/  @!P0 SYNCS.PHASECHK.TRANS64 P0, [R0+URZ], R3 ;  /* 0x00000003000085a7 */ /* 0x000ea400080010ff */
[----:B--2---:R-:W-:Y:S05]  /*2af0*/  @P0 EXIT ;  /* 0x000000000000094d */ /* 0x004fea0003800000 */
[----:B------:R-:W-:Y:S05]  /*2b00*/  BRA `(.L_x_49) ;  /* 0xfffffffc00ec7947 */ /* 0x000fea000383ffff */
.L_x_22:
[----:B------:R-:W1:Y:S02]  /*2b10*/  S2UR UR4, SR_CgaCtaId ;  /* 0x00000000000479c3 */ /* 0x000e640000008800 */
[----:B-1----:R-:W-:-:S04]  /*2b20*/  UISETP.NE.AND UP0, UPT, UR4, URZ, UPT ;  /* 0x000000ff0400728c */ /* 0x002fc8000bf05270 */
[----:B------:R-:W-:-:S09]  /*2b30*/  UISETP.NE.OR UP0, UPT, UR17, 0x1, UP0 ;  /* 0x000000011100788c */ /* 0x000fd20008705670 */
[----:B------:R-:W-:Y:S05]  /*2b40*/  BRA.U UP0, `(.L_x_50) ;  /* 0x00000005004c7547 */ /* 0x000fea000b800000 */
[----:B------:R-:W1:Y:S01]  /*2b50*/  S2UR UR5, SR_CgaCtaId ;  /* 0x00000000000579c3 */ /* 0x000e620000008800 */
[----:B------:R-:W-:Y:S01]  /*2b60*/  UMOV UR4, 0x400 ;  /* 0x0000040000047882 */ /* 0x000fe20000000000 */
[----:B------:R-:W-:Y:S01]  /*2b70*/  ISETP.GE.U32.AND P2, PT, R0, 0x2, PT ;  /* 0x000000020000780c */ /* 0x000fe20003f46070 */
[----:B------:R-:W-:Y:S01]  /*2b80*/  IMAD.MOV.U32 R12, RZ, RZ, 0x1 ;  /* 0x00000001ff0c7424 */ /* 0x000fe200078e00ff */
[----:B------:R-:W-:Y:S02]  /*2b90*/  CS2R R10, SRZ ;  /* 0x00000000000a7805 */ /* 0x000fe4000001ff00 */
[----:B------:R-:W-:Y:S01]  /*2ba0*/  CS2R R8, SRZ ;  /* 0x0000000000087805 */ /* 0x000fe2000001ff00 */
[----:B-1----:R-:W-:-:S03]  /*2bb0*/  ULEA UR6, UR5, UR4, 0x18 ;  /* 0x0000000405067291 */ /* 0x002fc6000f8ec0ff */
[----:B------:R-:W-:-:S09]  /*2bc0*/  UMOV UR5, URZ ;  /* 0x000000ff00057c82 */ /* 0x000fd20008000000 */
.L_x_54:
[----:B------:R-:W-:Y:S02]  /*2bd0*/  LEA R2, R8, UR6, 0x3 ;  /* 0x0000000608027c11 */ /* 0x000fe4000f8e18ff */
[----:B------:R-:W-:-:S03]  /*2be0*/  SHF.L.U32 R5, R9, 0x1f, RZ ;  /* 0x0000001f09057819 */ /* 0x000fc600000006ff */
[----:B------:R-:W-:Y:S01]  /*2bf0*/  VIADD R4, R2, 0x110 ;  /* 0x0000011002047836 */ /* 0x000fe20000000000 */
[----:B------:R-:W1:Y:S02]  /*2c00*/  SYNCS.PHASECHK.TRANS64.TRYWAIT P0, [R2+URZ+0x100], R5 ;  /* 0x00010005020075a7 */ /* 0x000e6400080011ff */
[----:B-1----:R-:W-:Y:S05]  /*2c10*/  @!P0 BRA `(.L_x_51) ;  /* 0x0000008c00e48947 */ /* 0x002fea0003800000 */
.L_x_152:
[----:B------:R-:W-:Y:S01]  /*2c20*/  ULEA UR4, UR5, UR6, 0x3 ;  /* 0x0000000605047291 */ /* 0x000fe2000f8e18ff */
[----:B------:R-:W-:Y:S02]  /*2c30*/  PRMT R4, RZ, 0x654, R4 ;  /* 0x00000654ff047816 */ /* 0x000fe40000000004 */
[----:B-1----:R-:W-:Y:S01]  /*2c40*/  SHF.L.U32 R5, R12, 0x1f, RZ ;  /* 0x0000001f0c057819 */ /* 0x002fe200000006ff */
[----:B------:R-:W-:Y:S01]  /*2c50*/  UIADD3 UR7, UPT, UPT, UR4, 0xc0, URZ ;  /* 0x000000c004077890 */ /* 0x000fe2000fffe0ff */
[----:B------:R1:W-:Y:S05]  /*2c60*/  SYNCS.ARRIVE.TRANS64.RED.A1T0 RZ, [R4+URZ], RZ ;  /* 0x000000ff04ff79a7 */ /* 0x0003ea00081004ff */
[----:B------:R-:W-:Y:S01]  /*2c70*/  IMAD.U32 R7, RZ, RZ, UR7 ;  /* 0x00000007ff077e24 */ /* 0x000fe2000f8e00ff */
[----:B------:R-:W2:Y:S04]  /*2c80*/  SYNCS.PHASECHK.TRANS64.TRYWAIT P0, [UR4+0xd0], R5 ;  /* 0x0000d005ff0075a7 */ /* 0x000ea80008001104 */
[----:B------:R-:W-:Y:S01]  /*2c90*/  PRMT R6, R0, 0x654, R7 ;  /* 0x0000065400067816 */ /* 0x000fe20000000007 */
[----:B-1----:R-:W-:Y:S01]  /*2ca0*/  @!P2 IMAD.MOV.U32 R4, RZ, RZ, 0x10 ;  /* 0x00000010ff04a424 */ /* 0x002fe200078e00ff */
[----:B--2---:R-:W-:Y:S06]  /*2cb0*/  @!P0 BRA `(.L_x_52) ;  /* 0x0000008c00d08947 */ /* 0x004fec0003800000 */
.L_x_154:
[----:B------:R-:W-:Y:S01]  /*2cc0*/  ULEA UR8, UR5, UR6, 0x4 ;  /* 0x0000000605087291 */ /* 0x000fe2000f8e20ff */
[----:B------:R-:W-:Y:S01]  /*2cd0*/  SEL R3, R6, R3, !P2 ;  /* 0x0000000306037207 */ /* 0x000fe20005000000 */
[----:B------:R-:W-:Y:S01]  /*2ce0*/  UIADD3 UR9, UPT, UPT, UR4, 0xc0, URZ ;  /* 0x000000c004097890 */ /* 0x000fe2000fffe0ff */
[----:B-1----:R-:W-:Y:S01]  /*2cf0*/  LEA R2, R11, UR6, 0x3 ;  /* 0x000000060b027c11 */ /* 0x002fe2000f8e18ff */
[----:B------:R-:W-:Y:S01]  /*2d00*/  UIADD3 UR8, UPT, UPT, UR8, 0x130, URZ ;  /* 0x0000013008087890 */ /* 0x000fe2000fffe0ff */
[----:B------:R-:W-:Y:S01]  /*2d10*/  SHF.L.U32 R5, R10, 0x1f, RZ ;  /* 0x0000001f0a057819 */ /* 0x000fe200000006ff */
[----:B------:R1:W-:Y:S01]  /*2d20*/  @!P2 SYNCS.ARRIVE.TRANS64.RED RZ, [R3+URZ], R4 ;  /* 0x0000000403ffa9a7 */ /* 0x0003e200080004ff */
[----:B------:R-:W-:Y:S01]  /*2d30*/  UIADD3 UR4, UPT, UPT, UR5, 0x1, URZ ;  /* 0x0000000105047890 */ /* 0x000fe2000fffe0ff */
[----:B------:R-:W-:-:S03]  /*2d40*/  VIADD R8, R8, 0x1 ;  /* 0x0000000108087836 */ /* 0x000fc60000000000 */
[----:B------:R-:W-:Y:S02]  /*2d50*/  UISETP.NE.AND UP0, UPT, UR4, 0x2, UPT ;  /* 0x000000020400788c */ /* 0x000fe4000bf05270 */
[----:B------:R-:W-:Y:S06]  /*2d60*/  UGETNEXTWORKID.BROADCAST [UR8], [UR9] ;  /* 0x00000000080073ca */ /* 0x000fec0008000100 */
[----:B------:R-:W-:Y:S01]  /*2d70*/  USEL UR7, URZ, 0x1, UP0 ;  /* 0x00000001ff077887 */ /* 0x000fe20008000000 */
[----:B------:R-:W-:Y:S01]  /*2d80*/  ISETP.NE.AND P0, PT, R8, 0x2, PT ;  /* 0x000000020800780c */ /* 0x000fe20003f05270 */
[----:B------:R-:W-:Y:S01]  /*2d90*/  USEL UR5, UR4, URZ, UP0 ;  /* 0x000000ff04057287 */ /* 0x000fe20008000000 */
[----:B------:R-:W2:Y:S03]  /*2da0*/  SYNCS.PHASECHK.TRANS64.TRYWAIT P1, [R2+URZ+0xc0], R5 ;  /* 0x0000c005020075a7 */ /* 0x000ea600080211ff */
[----:B------:R-:W-:Y:S01]  /*2db0*/  LOP3.LUT R12, R12, UR7, RZ, 0x3c, !PT ;  /* 0x000000070c0c7c12 */ /* 0x000fe2000f8e3cff */
[----:B-12---:R-:W-:Y:S07]  /*2dc0*/  @!P1 BRA `(.L_x_53) ;  /* 0x0000008c00a49947 */ /* 0x006fee0003800000 */
.L_x_155:
[C---:B------:R-:W-:Y:S01]  /*2dd0*/  LEA R4, R11.reuse, UR6, 0x4 ;  /* 0x000000060b047c11 */ /* 0x040fe2000f8e20ff */
[----:B-1----:R-:W-:Y:S01]  /*2de0*/  VIADD R2, R2, 0xd0 ;  /* 0x000000d002027836 */ /* 0x002fe20000000000 */
[----:B------:R-:W-:Y:S01]  /*2df0*/  SEL R8, R8, RZ, P0 ;  /* 0x000000ff08087207 */ /* 0x000fe20000000000 */
[----:B------:R-:W-:-:S03]  /*2e00*/  VIADD R11, R11, 0x1 ;  /* 0x000000010b0b7836 */ /* 0x000fc60000000000 */
[----:B------:R-:W1:Y:S01]  /*2e10*/  LDS.128 R4, [R4+0x130] ;  /* 0x0001300004047984 */ /* 0x000e620000000c00 */
[----:B------:R-:W-:Y:S02]  /*2e20*/  PRMT R2, RZ, 0x654, R2 ;  /* 0x00000654ff027816 */ /* 0x000fe40000000002 */
[C---:B------:R-:W-:Y:S01]  /*2e30*/  ISETP.NE.AND P1, PT, R11.reuse, 0x2, PT ;  /* 0x000000020b00780c */ /* 0x040fe20003f25270 */
[----:B------:R-:W-:Y:S01]  /*2e40*/  @!PT LDS RZ, [RZ] ;  /* 0x00000000fffff984 */ /* 0x000fe20000000800 */
[----:B------:R-:W-:Y:S01]  /*2e50*/  @!PT LDS RZ, [RZ] ;  /* 0x00000000fffff984 */ /* 0x000fe20000000800 */
[----:B------:R-:W-:Y:S01]  /*2e60*/  @!PT LDS RZ, [RZ] ;  /* 0x00000000fffff984 */ /* 0x000fe20000000800 */
[----:B------:R-:W-:Y:S01]  /*2e70*/  @!PT LDS RZ, [RZ] ;  /* 0x00000000fffff984 */ /* 0x000fe20000000800 */
[----:B------:R2:W-:Y:S06]  /*2e80*/  MEMBAR.ALL.CTA ;  /* 0x0000000000007992 */ /* 0x0005ec0000008000 */
[----:B--2---:R-:W2:Y:S01]  /*2e90*/  FENCE.VIEW.ASYNC.S ;  /* 0x00000000000073c6 */ /* 0x004ea20000000000 */
[----:B------:R-:W-:Y:S01]  /*2ea0*/  SEL R11, R11, RZ, P1 ;  /* 0x000000ff0b0b7207 */ /* 0x000fe20000800000 */
[----:B--2---:R2:W-:Y:S01]  /*2eb0*/  SYNCS.ARRIVE.TRANS64.RED.A1T0 RZ, [R2+URZ], RZ ;  /* 0x000000ff02ff79a7 */ /* 0x0045e200081004ff */
[----:B-1----:R-:W-:-:S02]  /*2ec0*/  LOP3.LUT P3, RZ, R6, 0x1, RZ, 0xc0, !PT ;  /* 0x0000000106ff7812 */ /* 0x002fc4000786c0ff */
[----:B------:R-:W-:-:S04]  /*2ed0*/  SEL R5, RZ, 0x1, P1 ;  /* 0x00000001ff057807 */ /* 0x000fc80000800000 */
[----:B------:R-:W-:Y:S02]  /*2ee0*/  LOP3.LUT R10, R10, R5, RZ, 0x3c, !PT ;  /* 0x000000050a0a7212 */ /* 0x000fe400078e3cff */
[----:B--2---:R-:W-:-:S04]  /*2ef0*/  SEL R2, RZ, 0x1, P0 ;  /* 0x00000001ff027807 */ /* 0x004fc80000000000 */
[----:B------:R-:W-:Y:S01]  /*2f00*/  LOP3.LUT R9, R9, R2, RZ, 0x3c, !PT ;  /* 0x0000000209097212 */ /* 0x000fe200078e3cff */
[----:B------:R-:W-:Y:S06]  /*2f10*/  @P3 BRA `(.L_x_54) ;  /* 0xfffffffc002c3947 */ /* 0x000fec000383ffff */
[----:B------:R-:W-:Y:S01]  /*2f20*/  ULEA UR4, UR5, UR6, 0x3 ;  /* 0x0000000605047291 */ /* 0x000fe2000f8e18ff */
[----:B------:R-:W-:-:S08]  /*2f30*/  SHF.L.U32 R3, R12, 0x1f, RZ ;  /* 0x0000001f0c037819 */ /* 0x000fd000000006ff */
[----:B------:R-:W1:Y:S02]  /*2f40*/  SYNCS.PHASECHK.TRANS64 P0, [UR4+0xd0], R3 ;  /* 0x0000d003ff0075a7 */ /* 0x000e640008001004 */
[----:B-1----:R-:W-:Y:S05]  /*2f50*/  @P0 BRA `(.L_x_55) ;  /* 0x0000000000080947 */ /* 0x002fea0003800000 */
[----:B------:R-:W1:Y:S02]  /*2f60*/  SYNCS.PHASECHK.TRANS64.TRYWAIT P0, [UR4+0xd0], R3 ;  /* 0x0000d003ff0075a7 */ /* 0x000e640008001104 */
[----:B-1----:R-:W-:Y:S05]  /*2f70*/  @!P0 BRA `(.L_x_56) ;  /* 0x0000008c004c8947 */ /* 0x002fea0003800000 */
.L_x_55:
[----:B------:R-:W-:-:S04]  /*2f80*/  UIADD3 UR7, UPT, UPT, UR5, 0x1, URZ ;  /* 0x0000000105077890 */ /* 0x000fc8000fffe0ff */
[----:B------:R-:W-:-:S04]  /*2f90*/  UISETP.NE.AND UP0, UPT, UR7, 0x2, UPT ;  /* 0x000000020700788c */ /* 0x000fc8000bf05270 */
[----:B------:R-:W-:Y:S02]  /*2fa0*/  USEL UR8, URZ, 0x1, UP0 ;  /* 0x00000001ff087887 */ /* 0x000fe40008000000 */
[----:B------:R-:W-:-:S04]  /*2fb0*/  USEL UR7, UR7, URZ, UP0 ;  /* 0x000000ff07077287 */ /* 0x000fc80008000000 */
[----:B------:R-:W-:Y:S01]  /*2fc0*/  ULEA UR7, UR7, UR6, 0x3 ;  /* 0x0000000607077291 */ /* 0x000fe2000f8e18ff */
[----:B-1----:R-:W-:-:S04]  /*2fd0*/  LOP3.LUT R3, R12, UR8, RZ, 0x3c, !PT ;  /* 0x000000080c037c12 */ /* 0x002fc8000f8e3cff */
[----:B------:R-:W-:-:S04]  /*2fe0*/  SHF.L.U32 R0, R3, 0x1f, RZ ;  /* 0x0000001f03007819 */ /* 0x000fc800000006ff */
[----:B------:R-:W1:Y:S02]  /*2ff0*/  SYNCS.PHASECHK.TRANS64 P0, [UR7+0xd0], R0 ;  /* 0x0000d000ff0075a7 */ /* 0x000e640008001007 */
[----:B-1----:R-:W-:Y:S05]  /*3000*/  @P0 EXIT ;  /* 0x000000000000094d */ /* 0x002fea0003800000 */
[----:B------:R-:W-:Y:S02]  /*3010*/  SHF.L.U32 R3, R3, 0x1f, RZ ;  /* 0x0000001f03037819 */ /* 0x000fe400000006ff */
[----:B------:R-:W-:-:S07]  /*3020*/  MOV R0, UR7 ;  /* 0x0000000700007c02 */ /* 0x000fce0008000f00 */
.L_x_57:
[----:B-1----:R1:W2:Y:S02]  /*3030*/  SYNCS.PHASECHK.TRANS64.TRYWAIT P0, [R0+URZ+0xd0], R3 ;  /* 0x0000d003000075a7 */ /* 0x0022a400080011ff */
[----:B--2---:R-:W-:Y:S05]  /*3040*/  @!P0 NANOSLEEP.SYNCS 0x989680 ;  /* 0x009896800000895d */ /* 0x004fea0003900000 */
[----:B------:R-:W2:Y:S02]  /*3050*/  @!P0 SYNCS.PHASECHK.TRANS64 P0, [R0+URZ+0xd0], R3 ;  /* 0x0000d003000085a7 */ /* 0x000ea400080010ff */
[----:B--2---:R-:W-:Y:S05]  /*3060*/  @P0 EXIT ;  /* 0x000000000000094d */ /* 0x004fea0003800000 */
[----:B------:R-:W-:Y:S05]  /*3070*/  BRA `(.L_x_57) ;  /* 0xfffffffc00ec7947 */ /* 0x000fea000383ffff */
.L_x_50:
[----:B------:R-:W-:Y:S05]  /*3080*/  BRA.U UP4, `(.L_x_58) ;  /* 0x0000000d04407547 */ /* 0x000fea000b800000 */
[----:B------:R-:W1:Y:S01]  /*3090*/  S2UR UR7, SR_CgaCtaId ;  /* 0x00000000000779c3 */ /* 0x000e620000008800 */
[----:B------:R-:W-:Y:S01]  /*30a0*/  UMOV UR4, 0x40 ;  /* 0x0000004000047882 */ /* 0x000fe20000000000 */
[----:B------:R-:W-:Y:S01]  /*30b0*/  NOP ;  /* 0x0000000000007918 */ /* 0x000fe20000000000 */
[----:B------:R-:W-:Y:S01]  /*30c0*/  UMOV UR6, 0x400 ;  /* 0x0000040000067882 */ /* 0x000fe20000000000 */
[----:B-1----:R-:W-:Y:S02]  /*30d0*/  ULEA UR5, UR7, UR4, 0x18 ;  /* 0x0000000407057291 */ /* 0x002fe4000f8ec0ff */
[----:B------:R-:W-:-:S07]  /*30e0*/  ULEA UR6, UR7, UR6, 0x18 ;  /* 0x0000000607067291 */ /* 0x000fce000f8ec0ff */
[----:B------:R-:W1:Y:S02]  /*30f0*/  LDS.U8 R0, [UR5+0x1c] ;  /* 0x00001c05ff007984 */ /* 0x000e640008000000 */
[----:B-1----:R-:W-:-:S13]  /*3100*/  ISETP.NE.AND P0, PT, R0, RZ, PT ;  /* 0x000000ff0000720c */ /* 0x002fda0003f05270 */
[----:B------:R-:W-:Y:S05]  /*3110*/  @P0 BRA `(.L_x_59) ;  /* 0x0000000000580947 */ /* 0x000fea0003800000 */
[----:B------:R-:W-:-:S13]  /*3120*/  ELECT P0, URZ, PT ;  /* 0x0000000000ff782f */ /* 0x000fda0003800000 */
[----:B------:R-:W-:Y:S05]  /*3130*/  @!P0 BRA `(.L_x_60) ;  /* 0x0000000000608947 */ /* 0x000fea0003800000 */
[----:B------:R-:W-:Y:S01]  /*3140*/  UMOV UR4, 0x10 ;  /* 0x0000001000047882 */ /* 0x000fe20000000000 */
[----:B------:R-:W-:Y:S01]  /*3150*/  HFMA2 R0, -RZ, RZ, 0, 5.9604644775390625e-08 ;  /* 0x00000001ff007431 */ /* 0x000fe200000001ff */
[----:B------:R-:W-:-:S03]  /*3160*/  MOV R3, 0xffff ;  /* 0x0000ffff00037802 */ /* 0x000fc60000000f00 */
[----:B------:R-:W-:Y:S04]  /*3170*/  DEPBAR.LE SB1, 0x36 ;  /* 0x00009d800000791a */ /* 0x000fe80000000000 */
[----:B------:R-:W1:Y:S02]  /*3180*/  UTCATOMSWS.FIND_AND_SET.ALIGN UP0, UR4, UR4 ;  /* 0x00000004000475e3 */ /* 0x000e640008000800 */
[----:B-1----:R-:W-:Y:S01]  /*3190*/  MOV R4, UR4 ;  /* 0x0000000400047c02 */ /* 0x002fe20008000f00 */
[----:B------:R-:W-:Y:S06]  /*31a0*/  BRA.U UP0, `(.L_x_61) ;  /* 0x0000000100187547 */ /* 0x000fec000b800000 */
.L_x_62:
[----:B------:R-:W-:Y:S05]  /*31b0*/  NANOSLEEP 0x64 ;  /* 0x000000640000795d */ /* 0x000fea0003800000 */
[----:B------:R-:W-:-:S05]  /*31c0*/  UMOV UR4, 0x10 ;  /* 0x0000001000047882 */ /* 0x000fca0000000000 */
[----:B------:R-:W-:Y:S04]  /*31d0*/  DEPBAR.LE SB1, 0x36 ;  /* 0x00009d800000791a */ /* 0x000fe80000000000 */
[----:B------:R-:W1:Y:S02]  /*31e0*/  UTCATOMSWS.FIND_AND_SET.ALIGN UP0, UR4, UR4 ;  /* 0x00000004000475e3 */ /* 0x000e640008000800 */
[----:B-1----:R-:W-:Y:S01]  /*31f0*/  MOV R4, UR4 ;  /* 0x0000000400047c02 */ /* 0x002fe20008000f00 */
[----:B------:R-:W-:Y:S05]  /*3200*/  BRA.U !UP0, `(.L_x_62) ;  /* 0xfffffffd08e87547 */ /* 0x000fea000b83ffff */
.L_x_61:
[-C--:B------:R-:W-:Y:S02]  /*3210*/  SHF.L.U32 R3, R3, R4.reuse, RZ ;  /* 0x0000000403037219 */ /* 0x080fe400000006ff */
[----:B------:R-:W-:Y:S01]  /*3220*/  SHF.L.U32 R0, R0, R4, RZ ;  /* 0x0000000400007219 */ /* 0x000fe200000006ff */
[----:B------:R-:W-:Y:S02]  /*3230*/  IMAD.SHL.U32 R4, R4, 0x20, RZ ;  /* 0x0000002004047824 */ /* 0x000fe400078e00ff */
[----:B------:R1:W-:Y:S04]  /*3240*/  ATOMS.OR RZ, [UR5+0x14], R3 ;  /* 0x00001403ffff798c */ /* 0x0003e8000b000005 */
[----:B------:R1:W-:Y:S04]  /*3250*/  ATOMS.OR RZ, [UR5+0x18], R0 ;  /* 0x00001800ffff798c */ /* 0x0003e8000b000005 */
[----:B------:R1:W-:Y:S01]  /*3260*/  STS [UR6+0x150], R4 ;  /* 0x00015004ff007988 */ /* 0x0003e20008000806 */
[----:B------:R-:W-:Y:S05]  /*3270*/  BRA `(.L_x_60) ;  /* 0x0000000000107947 */ /* 0x000fea0003800000 */
.L_x_59:
[----:B------:R-:W-:Y:S02]  /*3280*/  MOV R0, 0xffffffff ;  /* 0xffffffff00007802 */ /* 0x000fe40000000f00 */
[----:B------:R-:W-:-:S03]  /*3290*/  MOV R4, 0x32c0 ;  /* 0x000032c000047802 */ /* 0x000fc60000000f00 */
[----:B------:R1:W-:Y:S04]  /*32a0*/  STS [UR6+0x150], R0 ;  /* 0x00015000ff007988 */ /* 0x0003e80008000806 */
[----:B-1---5:R-:W-:Y:S05]  /*32b0*/  CALL.REL.NOINC `($__internal_1_$__cuda_sm10x_tcgen05_guardrail_trap_phase_invalid_during_alloc) ;  /* 0x0000009000607944 */ /* 0x022fea0003c00000 */
.L_x_60:
[----:B------:R-:W-:Y:S05]  /*32c0*/  WARPSYNC.ALL ;  /* 0x0000000000007948 */ /* 0x000fea0003800000 */
[----:B------:R-:W2:Y:S01]  /*32d0*/  S2UR UR4, SR_CgaCtaId ;  /* 0x00000000000479c3 */ /* 0x000ea20000008800 */
[----:B------:R-:W-:Y:S01]  /*32e0*/  UMOV UR17, 0x400 ;  /* 0x0000040000117882 */ /* 0x000fe20000000000 */
[----:B------:R-:W-:-:S06]  /*32f0*/  NOP ;  /* 0x0000000000007918 */ /* 0x000fcc0000000000 */
[----:B------:R-:W-:Y:S06]  /*3300*/  BAR.ARV 0x6, 0xa0 ;  /* 0x0182800000007b1d */ /* 0x000fec0000002000 */
[----:B------:R-:W3:Y:S01]  /*3310*/  LDCU UR5, c[0x0][0x38c] ;  /* 0x00007180ff0577ac */ /* 0x000ee20008000800 */
[----:B------:R-:W-:Y:S01]  /*3320*/  LOP3.LUT R2, R2, 0xffff, RZ, 0xc0, !PT ;  /* 0x0000ffff02027812 */ /* 0x000fe200078ec0ff */
[----:B------:R-:W-:Y:S01]  /*3330*/  IMAD.MOV.U32 R11, RZ, RZ, 0x1 ;  /* 0x00000001ff0b7424 */ /* 0x000fe200078e00ff */
[----:B------:R-:W-:Y:S01]  /*3340*/  CS2R R8, SRZ ;  /* 0x0000000000087805 */ /* 0x000fe2000001ff00 */
[----:B------:R-:W4:Y:S01]  /*3350*/  LDCU UR8, c[0x0][0x38c] ;  /* 0x00007180ff0877ac */ /* 0x000f220008000800 */
[----:B------:R-:W-:Y:S01]  /*3360*/  R2UR UR19, R2 ;  /* 0x00000000021372ca */ /* 0x000fe200000e0000 */
[----:B------:R-:W-:Y:S01]  /*3370*/  IMAD.MOV.U32 R10, RZ, RZ, RZ ;  /* 0x000000ffff0a7224 */ /* 0x000fe200078e00ff */
[----:B------:R-:W-:Y:S01]  /*3380*/  UMOV UR23, URZ ;  /* 0x000000ff00177c82 */ /* 0x000fe20008000000 */
[----:B------:R-:W-:Y:S01]  /*3390*/  UMOV UR14, URZ ;  /* 0x000000ff000e7c82 */ /* 0x000fe20008000000 */
[----:B--2---:R-:W-:Y:S01]  /*33a0*/  ULEA UR17, UR4, UR17, 0x18 ;  /* 0x0000001104117291 */ /* 0x004fe2000f8ec0ff */
[----:B------:R-:W-:Y:S01]  /*33b0*/  UMOV UR26, 0x0 ;  /* 0x00000000001a7882 */ /* 0x000fe20000000000 */
[----:B------:R-:W-:-:S02]  /*33c0*/  UMOV UR27, 0x8400010 ;  /* 0x08400010001b7882 */ /* 0x000fc40000000000 */
[----:B------:R-:W-:Y:S02]  /*33d0*/  UIADD3 UR6, UPT, UPT, UR17, 0xc400, URZ ;  /* 0x0000c40011067890 */ /* 0x000fe4000fffe0ff */
[----:B------:R-:W-:Y:S02]  /*33e0*/  UIADD3 UR7, UPT, UPT, UR17, 0x1a400, URZ ;  /* 0x0001a40011077890 */ /* 0x000fe4000fffe0ff */
[----:B---3--:R-:W-:Y:S01]  /*33f0*/  UIADD3 UR5, UPT, UPT, UR5, 0x3f, URZ ;  /* 0x0000003f05057890 */ /* 0x008fe2000fffe0ff */
[----:B-1----:R-:W1:Y:S01]  /*3400*/  LDS R0, [UR17+0x150] ;  /* 0x00015011ff007984 */ /* 0x002e620008000800 */
[----:B------:R-:W-:Y:S02]  /*3410*/  USHF.R.U32.HI UR6, URZ, 0x4, UR6 ;  /* 0x00000004ff067899 */ /* 0x000fe40008011606 */
[----:B------:R-:W-:Y:S02]  /*3420*/  USHF.R.S32.HI UR4, URZ, 0x1f, UR5 ;  /* 0x0000001fff047899 */ /* 0x000fe40008011405 */
[----:B------:R-:W-:-:S02]  /*3430*/  ULOP3.LUT UR6, UR6, 0x3fff, URZ, 0xc0, !UPT ;  /* 0x00003fff06067892 */ /* 0x000fc4000f8ec0ff */
[----:B------:R-:W-:Y:S02]  /*3440*/  ULEA.HI UR4, UR4, UR5, URZ, 0x6 ;  /* 0x0000000504047291 */ /* 0x000fe4000f8f30ff */
[----:B------:R-:W-:Y:S02]  /*3450*/  USHF.R.U32.HI UR5, URZ, 0x4, UR7 ;  /* 0x00000004ff057899 */ /* 0x000fe40008011607 */
[----:B------:R-:W-:Y:S02]  /*3460*/  USHF.R.S32.HI UR28, URZ, 0x6, UR4 ;  /* 0x00000006ff1c7899 */ /* 0x000fe40008011404 */
[----:B------:R-:W-:Y:S02]  /*3470*/  ULOP3.LUT UR5, UR5, 0x3fff, URZ, 0xc0, !UPT ;  /* 0x00003fff05057892 */ /* 0x000fe4000f8ec0ff */
[----:B------:R-:W-:Y:S02]  /*3480*/  UISETP.LT.AND UP0, UPT, UR28, 0x1, UPT ;  /* 0x000000011c00788c */ /* 0x000fe4000bf01270 */
[----:B------:R-:W-:-:S02]  /*3490*/  ULOP3.LUT UR20, UR6, 0x10000, URZ, 0xfc, !UPT ;  /* 0x0001000006147892 */ /* 0x000fc4000f8efcff */
[----:B------:R-:W-:Y:S02]  /*34a0*/  USEL UR29, UR28, 0x1, !UP0 ;  /* 0x000000011c1d7887 */ /* 0x000fe4000c000000 */
[----:B------:R-:W-:Y:S02]  /*34b0*/  ULOP3.LUT UR21, UR5, 0x10000, URZ, 0xfc, !UPT ;  /* 0x0001000005157892 */ /* 0x000fe4000f8efcff */
[----:B------:R-:W-:Y:S02]  /*34c0*/  UIADD3 UR29, UPT, UPT, -UR29, URZ, URZ ;  /* 0x000000ff1d1d7290 */ /* 0x000fe4000fffe1ff */
[----:B----4-:R-:W-:Y:S01]  /*34d0*/  UISETP.GE.AND UP4, UPT, UR8, 0x1, UPT ;  /* 0x000000010800788c */ /* 0x010fe2000bf86270 */
[----:B------:R-:W-:Y:S01]  /*34e0*/  UMOV UR24, 0x0 ;  /* 0x0000000000187882 */ /* 0x000fe20000000000 */
[----:B------:R-:W-:Y:S01]  /*34f0*/  UMOV UR25, 0x8400010 ;  /* 0x0840001000197882 */ /* 0x000fe20000000000 */
[----:B-1----:R-:W-:-:S15]  /*3500*/  R2UR UR30, R0 ;  /* 0x00000000001e72ca */ /* 0x002fde00000e0000 */
.L_x_69:
[----:B------:R-:W-:Y:S02]  /*3510*/  LEA R0, R10, UR17, 0x3 ;  /* 0x000000110a007c11 */ /* 0x000fe4000f8e18ff */
[----:B------:R-:W-:Y:S02]  /*3520*/  SHF.L.U32 R5, R9, 0x1f, RZ ;  /* 0x0000001f09057819 */ /* 0x000fe400000006ff */
[----:B------:R-:W-:Y:S01]  /*3530*/  PLOP3.LUT P0, PT, PT, PT, UP4, 0x80, 0x8 ;  /* 0x000000000008781c */ /* 0x000fe20003f0f048 */
[----:B------:R-:W-:Y:S01]  /*3540*/  VIADD R3, R0, 0xd0 ;  /* 0x000000d000037836 */ /* 0x000fe20000000000 */
[----:B-1----:R-:W1:Y:S02]  /*3550*/  SYNCS.PHASECHK.TRANS64.TRYWAIT P1, [R0+URZ+0xc0], R5 ;  /* 0x0000c005000075a7 */ /* 0x002e6400080211ff */
[----:B-1-3--:R-:W-:Y:S09]  /*3560*/  @!P1 BRA `(.L_x_63) ;  /* 0x0000008400e89947 */ /* 0x00aff20003800000 */
.L_x_157:
[----:B------:R-:W-:Y:S01]  /*3570*/  LEA R4, R10, UR17, 0x4 ;  /* 0x000000110a047c11 */ /* 0x000fe2000f8e20ff */
[----:B------:R-:W-:Y:S01]  /*3580*/  @UP4 ULEA UR4, UR14, UR17, 0x3 ;  /* 0x000000110e044291 */ /* 0x000fe2000f8e18ff */
[----:B------:R-:W-:Y:S01]  /*3590*/  PLOP3.LUT P2, PT, PT, PT, PT, 0x80, 0x8 ;  /* 0x000000000008781c */ /* 0x000fe20003f4f070 */
[----:B------:R-:W-:Y:S01]  /*35a0*/  ULEA UR22, UR23, UR17, 0x3 ;  /* 0x0000001117167291 */ /* 0x000fe2000f8e18ff */
[----:B------:R-:W-:Y:S01]  /*35b0*/  PRMT R3, RZ, 0x654, R3 ;  /* 0x00000654ff037816 */ /* 0x000fe20000000003 */
[----:B------:R-:W-:Y:S01]  /*35c0*/  ULEA UR18, UR23, UR30, 0x8 ;  /* 0x0000001e17127291 */ /* 0x000fe2000f8e40ff */
[----:B-1----:R-:W1:Y:S01]  /*35d0*/  LDS.128 R4, [R4+0x130] ;  /* 0x0001300004047984 */ /* 0x002e620000000c00 */
[----:B------:R-:W-:Y:S02]  /*35e0*/  @P0 SHF.L.U32 R2, R8, 0x1f, RZ ;  /* 0x0000001f08020819 */ /* 0x000fe400000006ff */
[----:B------:R-:W-:Y:S01]  /*35f0*/  SHF.L.U32 R0, R11, 0x1f, RZ ;  /* 0x0000001f0b007819 */ /* 0x000fe200000006ff */
[----:B------:R-:W-:Y:S01]  /*3600*/  @!PT LDS RZ, [RZ] ;  /* 0x00000000fffff984 */ /* 0x000fe20000000800 */
[----:B------:R-:W-:Y:S01]  /*3610*/  @!PT LDS RZ, [RZ] ;  /* 0x00000000fffff984 */ /* 0x000fe20000000800 */
[----:B------:R-:W-:Y:S01]  /*3620*/  @!PT LDS RZ, [RZ] ;  /* 0x00000000fffff984 */ /* 0x000fe20000000800 */
[----:B------:R-:W-:Y:S01]  /*3630*/  @!PT LDS RZ, [RZ] ;  /* 0x00000000fffff984 */ /* 0x000fe20000000800 */
[----:B------:R2:W-:Y:S06]  /*3640*/  MEMBAR.ALL.CTA ;  /* 0x0000000000007992 */ /* 0x0005ec0000008000 */
[----:B--2---:R-:W2:Y:S02]  /*3650*/  FENCE.VIEW.ASYNC.S ;  /* 0x00000000000073c6 */ /* 0x004ea40000000000 */
[----:B--2---:R2:W-:Y:S01]  /*3660*/  SYNCS.ARRIVE.TRANS64.RED.A1T0 RZ, [R3+URZ], RZ ;  /* 0x000000ff03ff79a7 */ /* 0x0045e200081004ff */
[----:B------:R2:W3:Y:S01]  /*3670*/  @P0 SYNCS.PHASECHK.TRANS64.TRYWAIT P2, [UR4], R2 ;  /* 0x00000002ff0005a7 */ /* 0x0004e20008041104 */
[----:B-1----:R-:W-:Y:S01]  /*3680*/  LOP3.LUT P1, RZ, R6, 0x1, RZ, 0xc0, !PT ;  /* 0x0000000106ff7812 */ /* 0x002fe2000782c0ff */
[----:B------:R-:W1:Y:S02]  /*3690*/  SYNCS.PHASECHK.TRANS64.TRYWAIT P0, [UR22+0xf0], R0 ;  /* 0x0000f000ff0075a7 */ /* 0x000e640008001116 */
[----:B-123--:R-:W-:Y:S10]  /*36a0*/  @!P0 BRA `(.L_x_64) ;  /* 0x0000008400ac8947 */ /* 0x00eff40003800000 */
.L_x_159:
[----:B------:R-:W-:Y:S01]  /*36b0*/  IADD3 R10, PT, PT, R10, 0x1, RZ ;  /* 0x000000010a0a7810 */ /* 0x000fe20007ffe0ff */
[----:B------:R-:W-:Y:S06]  /*36c0*/  BRA.U !UP4, `(.L_x_65) ;  /* 0x000000010c987547 */ /* 0x000fec000b800000 */
[----:B------:R-:W-:Y:S01]  /*36d0*/  UPLOP3.LUT UP2, UPT, UPT, UPT, UPT, 0x40, 0x4 ;  /* 0x000000000004789c */ /* 0x000fe20003f4e870 */
[----:B------:R-:W-:Y:S01]  /*36e0*/  UMOV UR16, UR29 ;  /* 0x0000001d00107c82 */ /* 0x000fe20008000000 */
[----:B------:R-:W-:Y:S01]  /*36f0*/  UMOV UR15, UR28 ;  /* 0x0000001c000f7c82 */ /* 0x000fe20008000000 */
[----:B------:R-:W-:-:S08]  /*3700*/  UMOV UR6, UR14 ;  /* 0x0000000e00067c82 */ /* 0x000fd00008000000 */
.L_x_68:
[----:B------:R-:W-:Y:S02]  /*3710*/  UIADD3 UR16, UPT, UPT, UR16, 0x1, URZ ;  /* 0x0000000110107890 */ /* 0x000fe4000fffe0ff */
[----:B--2---:R-:W-:Y:S02]  /*3720*/  ULEA UR5, UR6, UR17, 0x3 ;  /* 0x0000001106057291 */ /* 0x004fe4000f8e18ff */
[----:B------:R-:W-:Y:S01]  /*3730*/  UISETP.NE.AND UP3, UPT, UR16, URZ, UPT ;  /* 0x000000ff1000728c */ /* 0x000fe2000bf65270 */
[----:B---3--:R-:W-:Y:S10]  /*3740*/  @P2 BRA `(.L_x_66) ;  /* 0x00000000000c2947 */ /* 0x008ff40003800000 */
[----:B-1----:R-:W-:Y:S04]  /*3750*/  SHF.L.U32 R3, R8, 0x1f, RZ ;  /* 0x0000001f08037819 */ /* 0x002fe800000006ff */
[----:B------:R-:W1:Y:S02]  /*3760*/  SYNCS.PHASECHK.TRANS64.TRYWAIT P0, [UR5], R3 ;  /* 0x00000003ff0075a7 */ /* 0x000e640008001105 */
[----:B-1----:R-:W-:Y:S05]  /*3770*/  @!P0 BRA `(.L_x_67) ;  /* 0x0000008400908947 */ /* 0x002fea0003800000 */
.L_x_66:
[----:B------:R-:W-:Y:S01]  /*3780*/  UISETP.NE.AND UP0, UPT, UR15, 0x1, UPT ;  /* 0x000000010f00788c */ /* 0x000fe2000bf05270 */
[----:B------:R-:W-:Y:S01]  /*3790*/  PLOP3.LUT P2, PT, PT, PT, PT, 0x80, 0x8 ;  /* 0x000000000008781c */ /* 0x000fe20003f4f070 */
[----:B------:R-:W-:Y:S02]  /*37a0*/  UIADD3 UR4, UPT, UPT, UR6, 0x1, URZ ;  /* 0x0000000106047890 */ /* 0x000fe4000fffe0ff */
[----:B------:R-:W-:Y:S02]  /*37b0*/  ULEA UR12, UR6, UR21, 0xa ;  /* 0x00000015060c7291 */ /* 0x000fe4000f8e50ff */
[----:B------:R-:W-:Y:S01]  /*37c0*/  UISETP.NE.AND UP1, UPT, UR4, 0x7, UPT ;  /* 0x000000070400788c */ /* 0x000fe2000bf25270 */
[----:B------:R-:W-:Y:S01]  /*37d0*/  PLOP3.LUT P0, PT, PT, PT, UP0, 0x80, 0x8 ;  /* 0x000000000008781c */ /* 0x000fe20003f0f008 */
[----:B------:R-:W-:Y:S02]  /*37e0*/  UIADD3 UR10, UPT, UPT, UR12, 0x2, URZ ;  /* 0x000000020c0a7890 */ /* 0x000fe4000fffe0ff */
[----:B------:R-:W-:Y:S02]  /*37f0*/  USEL UR7, URZ, 0x1, UP1 ;  /* 0x00000001ff077887 */ /* 0x000fe40008800000 */
[----:B------:R-:W-:Y:S02]  /*3800*/  USEL UR14, UR4, URZ, UP1 ;  /* 0x000000ff040e7287 */ /* 0x000fe40008800000 */
[----:B------:R-:W-:Y:S02]  /*3810*/  UIADD3 UR15, UPT, UPT, UR15, -0x1, URZ ;  /* 0xffffffff0f0f7890 */ /* 0x000fe4000fffe0ff */
[----:B------:R-:W-:Y:S01]  /*3820*/  @UP0 ULEA UR4, UR14, UR17, 0x3 ;  /* 0x000000110e040291 */ /* 0x000fe2000f8e18ff */
[----:B------:R-:W-:Y:S01]  /*3830*/  LOP3.LUT R8, R8, UR7, RZ, 0x3c, !PT ;  /* 0x0000000708087c12 */ /* 0x000fe2000f8e3cff */
[----:B------:R-:W-:Y:S01]  /*3840*/  UIADD3 UR7, UPT, UPT, UR5, 0x38, URZ ;  /* 0x0000003805077890 */ /* 0x000fe2000fffe0ff */
[----:B------:R-:W-:Y:S02]  /*3850*/  UMOV UR13, 0x80004020 ;  /* 0x80004020000d7882 */ /* 0x000fe40000000000 */
[----:B-1----:R-:W-:Y:S01]  /*3860*/  @P0 SHF.L.U32 R0, R8, 0x1f, RZ ;  /* 0x0000001f08000819 */ /* 0x002fe200000006ff */
[----:B------:R-:W-:Y:S01]  /*3870*/  UMOV UR5, 0x80004020 ;  /* 0x8000402000057882 */ /* 0x000fe20000000000 */
[----:B------:R-:W-:Y:S01]  /*3880*/  UMOV UR11, 0x80004020 ;  /* 0x80004020000b7882 */ /* 0x000fe20000000000 */
[----:B------:R-:W-:Y:S01]  /*3890*/  UMOV UR9, 0x80004020 ;  /* 0x8000402000097882 */ /* 0x000fe20000000000 */
[----:B------:R2:W3:Y:S01]  /*38a0*/  @P0 SYNCS.PHASECHK.TRANS64.TRYWAIT P2, [UR4], R0 ;  /* 0x00000000ff0005a7 */ /* 0x0004e20008041104 */
[----:B------:R-:W-:Y:S03]  /*38b0*/  ULEA UR4, UR6, UR20, 0x9 ;  /* 0x0000001406047291 */ /* 0x000fe6000f8e48ff */
[----:B------:R-:W-:Y:S01]  /*38c0*/  UMOV UR6, UR14 ;  /* 0x0000000e00067c82 */ /* 0x000fe20008000000 */
[----:B------:R-:W-:Y:S05]  /*38d0*/  UIADD3 UR8, UPT, UPT, UR4, 0x2, URZ ;  /* 0x0000000204087890 */ /* 0x000fea000fffe0ff */
[----:B------:R2:W-:Y:S01]  /*38e0*/  UTCQMMA gdesc[UR4], gdesc[UR12], tmem[UR18], tmem[UR26], idesc[UR27], UP2 ;  /* 0x00ff1a0c040075ea */ /* 0x0005e20009000312 */
[----:B------:R-:W-:Y:S03]  /*38f0*/  UPLOP3.LUT UP2, UPT, UPT, UPT, UPT, 0x80, 0x8 ;  /* 0x000000000008789c */ /* 0x000fe60003f4f070 */
[----:B------:R2:W-:Y:S01]  /*3900*/  UTCQMMA gdesc[UR8], gdesc[UR10], tmem[UR18], tmem[UR24], idesc[UR25], UPT ;  /* 0x00ff180a080075ea */ /* 0x0005e2000b800312 */
[----:B------:R2:W-:Y:S01]  /*3910*/  UTCBAR.MULTICAST [UR7], URZ, UR19 ;  /* 0x000000ff070073e9 */ /* 0x0005e20008000813 */
[----:B------:R-:W-:Y:S06]  /*3920*/  BRA.U UP3, `(.L_x_68) ;  /* 0xfffffffd03787547 */ /* 0x000fec000b83ffff */
.L_x_65:
[----:B--2---:R-:W-:Y:S01]  /*3930*/  UIADD3 UR4, UPT, UPT, UR23, 0x1, URZ ;  /* 0x0000000117047890 */ /* 0x004fe2000fffe0ff */
[C---:B------:R-:W-:Y:S01]  /*3940*/  ISETP.NE.AND P0, PT, R10.reuse, 0x2, PT ;  /* 0x000000020a00780c */ /* 0x040fe20003f05270 */
[----:B------:R-:W-:Y:S02]  /*3950*/  UIADD3 UR5, UPT, UPT, UR22, 0xe0, URZ ;  /* 0x000000e016057890 */ /* 0x000fe4000fffe0ff */
[----:B------:R-:W-:Y:S01]  /*3960*/  UISETP.NE.AND UP0, UPT, UR4, 0x2, UPT ;  /* 0x000000020400788c */ /* 0x000fe2000bf05270 */
[----:B-1----:R-:W-:Y:S02]  /*3970*/  SEL R0, RZ, 0x1, P0 ;  /* 0x00000001ff007807 */ /* 0x002fe40000000000 */
[----:B------:R-:W-:Y:S01]  /*3980*/  SEL R10, R10, RZ, P0 ;  /* 0x000000ff0a0a7207 */ /* 0x000fe20000000000 */
[----:B------:R-:W-:Y:S01]  /*3990*/  USEL UR6, URZ, 0x1, UP0 ;  /* 0x00000001ff067887 */ /* 0x000fe20008000000 */
[----:B------:R-:W-:Y:S01]  /*39a0*/  LOP3.LUT R9, R9, R0, RZ, 0x3c, !PT ;  /* 0x0000000009097212 */ /* 0x000fe200078e3cff */
[----:B------:R-:W-:Y:S01]  /*39b0*/  USEL UR23, UR4, URZ, UP0 ;  /* 0x000000ff04177287 */ /* 0x000fe20008000000 */
[----:B------:R1:W-:Y:S03]  /*39c0*/  UTCBAR [UR5], URZ ;  /* 0x000000ff050073e9 */ /* 0x0003e600080000ff */
[----:B------:R-:W-:Y:S01]  /*39d0*/  LOP3.LUT R11, R11, UR6, RZ, 0x3c, !PT ;  /* 0x000000060b0b7c12 */ /* 0x000fe2000f8e3cff */
[----:B------:R-:W-:Y:S07]  /*39e0*/  @P1 BRA `(.L_x_69) ;  /* 0xfffffff800c81947 */ /* 0x000fee000383ffff */
[----:B------:R-:W2:Y:S01]  /*39f0*/  S2UR UR7, SR_CgaCtaId ;  /* 0x00000000000779c3 */ /* 0x000ea20000008800 */
[----:B------:R-:W-:Y:S01]  /*3a00*/  ELECT P0, URZ, PT ;  /* 0x0000000000ff782f */ /* 0x000fe20003800000 */
[----:B------:R-:W-:Y:S01]  /*3a10*/  IMAD.MOV.U32 R0, RZ, RZ, 0x1 ;  /* 0x00000001ff007424 */ /* 0x000fe200078e00ff */
[----:B------:R-:W-:Y:S01]  /*3a20*/  UIADD3 UR17, UPT, UPT, UR17, 0xf0, URZ ;  /* 0x000000f011117890 */ /* 0x000fe2000fffe0ff */
[----:B------:R-:W-:Y:S01]  /*3a30*/  SHF.L.U32 R3, R11, 0x1f, RZ ;  /* 0x0000001f0b037819 */ /* 0x000fe200000006ff */
[----:B------:R-:W-:-:S03]  /*3a40*/  UMOV UR4, 0x40 ;  /* 0x0000004000047882 */ /* 0x000fc60000000000 */
[----:B------:R-:W-:Y:S01]  /*3a50*/  UVIRTCOUNT.DEALLOC.SMPOOL 0x80 ;  /* 0x000000800000784c */ /* 0x000fe20000000000 */
[----:B--2---:R-:W-:Y:S02]  /*3a60*/  ULEA UR7, UR7, UR4, 0x18 ;  /* 0x0000000407077291 */ /* 0x004fe4000f8ec0ff */
[----:B------:R-:W-:-:S07]  /*3a70*/  ULEA UR4, UR23, UR17, 0x3 ;  /* 0x0000001117047291 */ /* 0x000fce000f8e18ff */
[----:B------:R2:W-:Y:S02]  /*3a80*/  @P0 STS.U8 [UR7+0x1c], R0 ;  /* 0x00001c00ff000988 */ /* 0x0005e40008000007 */
[----:B------:R-:W4:Y:S02]  /*3a90*/  SYNCS.PHASECHK.TRANS64.TRYWAIT P0, [UR4], R3 ;  /* 0x00000003ff0075a7 */ /* 0x000f240008001104 */
[----:B--2-4-:R-:W-:Y:S05]  /*3aa0*/  @!P0 BRA `(.L_x_70) ;  /* 0x0000008000dc8947 */ /* 0x014fea0003800000 */
.L_x_162:
[----:B------:R-:W-:-:S04]  /*3ab0*/  UIADD3 UR4, UPT, UPT, UR23, 0x1, URZ ;  /* 0x0000000117047890 */ /* 0x000fc8000fffe0ff */
[----:B------:R-:W-:-:S04]  /*3ac0*/  UISETP.NE.AND UP0, UPT, UR4, 0x2, UPT ;  /* 0x000000020400788c */ /* 0x000fc8000bf05270 */
[----:B-1----:R-:W-:Y:S02]  /*3ad0*/  USEL UR5, URZ, 0x1, UP0 ;  /* 0x00000001ff057887 */ /* 0x002fe40008000000 */
[----:B------:R-:W-:-:S04]  /*3ae0*/  USEL UR4, UR4, URZ, UP0 ;  /* 0x000000ff04047287 */ /* 0x000fc80008000000 */
[----:B------:R-:W-:Y:S01]  /*3af0*/  ULEA UR4, UR4, UR17, 0x3 ;  /* 0x0000001104047291 */ /* 0x000fe2000f8e18ff */
[----:B--2---:R-:W-:-:S04]  /*3b00*/  LOP3.LUT R3, R11, UR5, RZ, 0x3c, !PT ;  /* 0x000000050b037c12 */ /* 0x004fc8000f8e3cff */
[----:B------:R-:W-:-:S04]  /*3b10*/  SHF.L.U32 R3, R3, 0x1f, RZ ;  /* 0x0000001f03037819 */ /* 0x000fc800000006ff */
[----:B------:R-:W1:Y:S02]  /*3b20*/  SYNCS.PHASECHK.TRANS64.TRYWAIT P0, [UR4], R3 ;  /* 0x00000003ff0075a7 */ /* 0x000e640008001104 */
[----:B-1----:R-:W-:Y:S05]  /*3b30*/  @!P0 BRA `(.L_x_71) ;  /* 0x0000008000d08947 */ /* 0x002fea0003800000 */
.L_x_164:
[----:B------:R-:W-:Y:S01]  /*3b40*/  NOP ;  /* 0x0000000000007918 */ /* 0x000fe20000000000 */
[----:B-1----:R-:W1:Y:S01]  /*3b50*/  LDS R0, [UR7+0x14] ;  /* 0x00001407ff007984 */ /* 0x002e620008000800 */
[----:B------:R-:W-:Y:S01]  /*3b60*/  ULOP3.LUT UR4, UR30, 0xffff, URZ, 0xc0, !UPT ;  /* 0x0000ffff1e047892 */ /* 0x000fe2000f8ec0ff */
[----:B------:R-:W-:Y:S01]  /*3b70*/  UMOV UR5, 0xffff ;  /* 0x0000ffff00057882 */ /* 0x000fe20000000000 */
[----:B------:R-:W-:Y:S02]  /*3b80*/  UMOV UR6, 0x1 ;  /* 0x0000000100067882 */ /* 0x000fe40000000000 */
[----:B------:R-:W-:-:S04]  /*3b90*/  USHF.R.U32.HI UR4, URZ, 0x5, UR4 ;  /* 0x00000005ff047899 */ /* 0x000fc80008011604 */
[----:B------:R-:W-:Y:S02]  /*3ba0*/  USHF.L.U32 UR5, UR5, UR4, URZ ;  /* 0x0000000405057299 */ /* 0x000fe400080006ff */
[----:B------:R-:W-:-:S04]  /*3bb0*/  USHF.L.U32 UR4, UR6, UR4, URZ ;  /* 0x0000000406047299 */ /* 0x000fc800080006ff */
[----:B-1----:R-:W-:-:S04]  /*3bc0*/  LOP3.LUT R0, R0, UR5, RZ, 0xc0, !PT ;  /* 0x0000000500007c12 */ /* 0x002fc8000f8ec0ff */
[----:B------:R-:W-:-:S13]  /*3bd0*/  ISETP.NE.AND P0, PT, R0, UR5, PT ;  /* 0x0000000500007c0c */ /* 0x000fda000bf05270 */
[----:B------:R-:W-:Y:S05]  /*3be0*/  @P0 BRA `(.L_x_72) ;  /* 0x0000000000580947 */ /* 0x000fea0003800000 */
[----:B------:R-:W1:Y:S02]  /*3bf0*/  LDS R0, [UR7+0x18] ;  /* 0x00001807ff007984 */ /* 0x000e640008000800 */
[----:B-1----:R-:W-:-:S04]  /*3c00*/  LOP3.LUT R0, R0, UR4, RZ, 0xc0, !PT ;  /* 0x0000000400007c12 */ /* 0x002fc8000f8ec0ff */
[----:B------:R-:W-:-:S13]  /*3c10*/  ISETP.NE.AND P0, PT, R0, UR4, PT ;  /* 0x0000000400007c0c */ /* 0x000fda000bf05270 */
[----:B------:R-:W-:Y:S05]  /*3c20*/  @P0 BRA `(.L_x_73) ;  /* 0x00000000003c0947 */ /* 0x000fea0003800000 */
[----:B------:R-:W1:Y:S01]  /*3c30*/  S2R R2, SR_LANEID ;  /* 0x0000000000027919 */ /* 0x000e620000000000 */
[----:B------:R-:W-:Y:S01]  /*3c40*/  ULOP3.LUT UR5, URZ, UR5, URZ, 0x33, !UPT ;  /* 0x00000005ff057292 */ /* 0x000fe2000f8e33ff */
[----:B------:R-:W-:Y:S01]  /*3c50*/  LOP3.LUT R4, RZ, UR4, RZ, 0x33, !PT ;  /* 0x00000004ff047c12 */ /* 0x000fe2000f8e33ff */
[----:B------:R-:W-:Y:S02]  /*3c60*/  VOTEU.ANY UR4, UPT, PT ;  /* 0x0000000000047886 */ /* 0x000fe400038e0100 */
[----:B------:R-:W-:Y:S01]  /*3c70*/  UFLO.U32 UR4, UR4 ;  /* 0x00000004000472bd */ /* 0x000fe200080e0000 */
[----:B------:R-:W2:Y:S01]  /*3c80*/  REDUX UR6, R4 ;  /* 0x00000000040673c4 */ /* 0x000ea20000000000 */
[----:B------:R-:W-:-:S06]  /*3c90*/  IMAD.U32 R0, RZ, RZ, UR5 ;  /* 0x00000005ff007e24 */ /* 0x000fcc000f8e00ff */
[----:B------:R4:W-:Y:S01]  /*3ca0*/  UTCATOMSWS.AND URZ, UR5 ;  /* 0x0000000500ff79e3 */ /* 0x0009e20008000000 */
[----:B------:R-:W3:Y:S01]  /*3cb0*/  REDUX UR8, R0 ;  /* 0x00000000000873c4 */ /* 0x000ee20000000000 */
[----:B-1----:R-:W-:Y:S01]  /*3cc0*/  ISETP.EQ.U32.AND P0, PT, R2, UR4, PT ;  /* 0x0000000402007c0c */ /* 0x002fe2000bf02070 */
[----:B--2---:R-:W-:Y:S01]  /*3cd0*/  IMAD.U32 R2, RZ, RZ, UR6 ;  /* 0x00000006ff027e24 */ /* 0x004fe2000f8e00ff */
[----:B---3--:R-:W-:-:S11]  /*3ce0*/  MOV R3, UR8 ;  /* 0x0000000800037c02 */ /* 0x008fd60008000f00 */
[----:B------:R4:W-:Y:S04]  /*3cf0*/  @P0 ATOMS.AND RZ, [UR7+0x14], R3 ;  /* 0x00001403ffff098c */ /* 0x0009e8000a800007 */
[----:B------:R4:W-:Y:S01]  /*3d00*/  @P0 ATOMS.AND RZ, [UR7+0x18], R2 ;  /* 0x00001802ffff098c */ /* 0x0009e2000a800007 */
[----:B------:R-:W-:Y:S05]  /*3d10*/  BRA `(.L_x_74) ;  /* 0x0000000000147947 */ /* 0x000fea0003800000 */
.L_x_73:
[----:B------:R-:W-:Y:S02]  /*3d20*/  MOV R2, 0x3d40 ;  /* 0x00003d4000027802 */ /* 0x000fe40000000f00 */
[----:B---3-5:R-:W-:Y:S05]  /*3d30*/  CALL.REL.NOINC `($__internal_0_$__cuda_sm10x_tcgen05_guardrail_trap_col_being_dealloced_not_returned_by_alloc) ;  /* 0x0000008400b47944 */ /* 0x028fea0003c00000 */
[----:B------:R-:W-:Y:S05]  /*3d40*/  BRA `(.L_x_74) ;  /* 0x0000000000087947 */ /* 0x000fea0003800000 */
.L_x_72:
[----:B------:R-:W-:Y:S02]  /*3d50*/  MOV R2, 0x3d70 ;  /* 0x00003d7000027802 */ /* 0x000fe40000000f00 */
[----:B---3-5:R-:W-:Y:S05]  /*3d60*/  CALL.REL.NOINC `($__internal_2_$__cuda_sm10x_tcgen05_guardrail_trap_unallocated_columns_being_dealloced) ;  /* 0x0000008400c07944 */ /* 0x028fea0003c00000 */
.L_x_74:
[----:B------:R-:W-:Y:S01]  /*3d70*/  NOP ;  /* 0x0000000000007918 */ /* 0x000fe20000000000 */
[----:B----4-:R-:W-:Y:S05]  /*3d80*/  EXIT ;  /* 0x000000000000794d */ /* 0x010fea0003800000 */
.L_x_58:
[----:B------:R-:W-:-:S09]  /*3d90*/  UISETP.NE.OR UP0, UPT, UR17, 0x3, !UP3 ;  /* 0x000000031100788c */ /* 0x000fd2000df05670 */
[----:B------:R-:W-:Y:S05]  /*3da0*/  BRA.U UP0, `(.L_x_75) ;  /* 0x0000001100587547 */ /* 0x000fea000b800000 */
[----:B------:R-:W1:Y:S01]  /*3db0*/  S2UR UR10, SR_CgaCtaId ;  /* 0x00000000000a79c3 */ /* 0x000e620000008800 */
[----:B------:R-:W2:Y:S01]  /*3dc0*/  LDCU UR31, c[0x0][0x370] ;  /* 0x00006e00ff1f77ac */ /* 0x000ea20008000800 */
[----:B------:R-:W-:Y:S02]  /*3dd0*/  HFMA2 R13, -RZ, RZ, 0, 0 ;  /* 0x00000000ff0d7431 */ /* 0x000fe400000001ff */
[----:B------:R-:W-:Y:S01]  /*3de0*/  IMAD.MOV.U32 R15, RZ, RZ, 0x1 ;  /* 0x00000001ff0f7424 */ /* 0x000fe200078e00ff */
[----:B------:R-:W-:Y:S01]  /*3df0*/  MOV R7, 0x2000 ;  /* 0x0000200000077802 */ /* 0x000fe20000000f00 */
[----:B------:R-:W2:Y:S01]  /*3e00*/  LDCU.128 UR44, c[0x0][0xb10] ;  /* 0x00016200ff2c77ac */ /* 0x000ea20008000c00 */
[----:B------:R-:W-:Y:S01]  /*3e10*/  IMAD.MOV.U32 R14, RZ, RZ, RZ ;  /* 0x000000ffff0e7224 */ /* 0x000fe200078e00ff */
[----:B------:R-:W3:Y:S01]  /*3e20*/  LDC.64 R16, c[0x0][0x348] ;  /* 0x0000d200ff107b82 */ /* 0x000ee20000000a00 */
[----:B------:R-:W4:Y:S01]  /*3e30*/  LDCU UR30, c[0x0][0x374] ;  /* 0x00006e80ff1e77ac */ /* 0x000f220008000800 */
[----:B------:R-:W1:Y:S06]  /*3e40*/  LDCU UR15, c[0x0][0xb0c] ;  /* 0x00016180ff0f77ac */ /* 0x000e6c0008000800 */
[----:B------:R-:W3:Y:S01]  /*3e50*/  LDC.64 R2, c[0x0][0x888] ;  /* 0x00022200ff027b82 */ /* 0x000ee20000000a00 */
[----:B------:R-:W3:Y:S01]  /*3e60*/  LDCU UR49, c[0x0][0xb20] ;  /* 0x00016400ff3177ac */ /* 0x000ee20008000800 */
[----:B------:R-:W3:Y:S06]  /*3e70*/  LDCU UR4, c[0x0][0xb30] ;  /* 0x00016600ff0477ac */ /* 0x000eec0008000800 */
[----:B------:R-:W3:Y:S01]  /*3e80*/  LDC.64 R4, c[0x0][0x890] ;  /* 0x00022400ff047b82 */ /* 0x000ee20000000a00 */
[----:B------:R-:W-:Y:S01]  /*3e90*/  UMOV UR21, 0x400 ;  /* 0x0000040000157882 */ /* 0x000fe20000000000 */
[----:B--2---:R-:W-:-:S02]  /*3ea0*/  UIMAD.WIDE.U32 UR6, UR31, UR44, URZ ;  /* 0x0000002c1f0672a5 */ /* 0x004fc4000f8e00ff */
[----:B----4-:R-:W-:Y:S02]  /*3eb0*/  UIMAD.WIDE.U32 UR8, UR30, UR47, URZ ;  /* 0x0000002f1e0872a5 */ /* 0x010fe4000f8e00ff */
[----:B-1----:R-:W-:Y:S02]  /*3ec0*/  ULEA UR21, UR10, UR21, 0x18 ;  /* 0x000000150a157291 */ /* 0x002fe4000f8ec0ff */
[----:B------:R-:W-:Y:S02]  /*3ed0*/  UPLOP3.LUT UP3, UPT, UPT, UPT, UPT, 0x40, 0x4 ;  /* 0x000000000004789c */ /* 0x000fe40003f6e870 */
[----:B------:R-:W-:Y:S02]  /*3ee0*/  UIADD3 UR37, UPT, UPT, UR21, 0x88, URZ ;  /* 0x0000008815257890 */ /* 0x000fe4000fffe0ff */
[----:B------:R-:W-:Y:S02]  /*3ef0*/  UIADD3 UR33, UPT, UPT, UR21, 0x70, URZ ;  /* 0x0000007015217890 */ /* 0x000fe4000fffe0ff */
[----:B------:R-:W-:-:S02]  /*3f00*/  UIADD3 UR25, UPT, UPT, UR21, 0x78, URZ ;  /* 0x0000007815197890 */ /* 0x000fc4000fffe0ff */
[----:B------:R-:W-:Y:S01]  /*3f10*/  UIADD3 UR17, UPT, UPT, UR21, 0x80, URZ ;  /* 0x0000008015117890 */ /* 0x000fe2000fffe0ff */
[----:B------:R-:W-:Y:S01]  /*3f20*/  UMOV UR6, UR7 ;  /* 0x0000000700067c82 */ /* 0x000fe20008000000 */
[----:B------:R-:W-:Y:S01]  /*3f30*/  UMOV UR41, UR9 ;  /* 0x0000000900297c82 */ /* 0x000fe20008000000 */
[----:B------:R-:W-:Y:S02]  /*3f40*/  UISETP.GE.AND UP0, UPT, UR42, 0x1, UPT ;  /* 0x000000012a00788c */ /* 0x000fe4000bf06270 */
[----:B------:R-:W-:Y:S01]  /*3f50*/  UISETP.NE.AND UP4, UPT, UR42, 0x1, UPT ;  /* 0x000000012a00788c */ /* 0x000fe2000bf85270 */
[----:B------:R-:W1:Y:S01]  /*3f60*/  LDCU.64 UR22, c[0x0][0xb28] ;  /* 0x00016500ff1677ac */ /* 0x000e620008000a00 */
[----:B------:R-:W-:Y:S02]  /*3f70*/  UISETP.NE.AND UP6, UPT, UR15, 0x1, UPT ;  /* 0x000000010f00788c */ /* 0x000fe4000bfc5270 */
[----:B------:R-:W-:Y:S02]  /*3f80*/  UISETP.NE.AND UP5, UPT, UR46, 0x1, UPT ;  /* 0x000000012e00788c */ /* 0x000fe4000bfa5270 */
[----:B------:R-:W-:-:S02]  /*3f90*/  UPRMT UR37, UR10, 0x654, UR37 ;  /* 0x000006540a257896 */ /* 0x000fc40008000025 */
[----:B------:R-:W-:Y:S02]  /*3fa0*/  USHF.R.U32.HI UR43, URZ, UR45, UR6 ;  /* 0x0000002dff2b7299 */ /* 0x000fe40008011606 */
[----:B------:R-:W-:Y:S02]  /*3fb0*/  UPRMT UR40, UR10, 0x654, UR33 ;  /* 0x000006540a287896 */ /* 0x000fe40008000021 */
[----:B------:R-:W-:Y:S02]  /*3fc0*/  UPRMT UR39, UR10, 0x654, UR25 ;  /* 0x000006540a277896 */ /* 0x000fe40008000019 */
[----:B------:R-:W-:Y:S02]  /*3fd0*/  UPRMT UR38, UR10, 0x654, UR17 ;  /* 0x000006540a267896 */ /* 0x000fe40008000011 */
[----:B---3--:R-:W-:Y:S02]  /*3fe0*/  USHF.R.U32.HI UR41, URZ, UR49, UR41 ;  /* 0x00000031ff297299 */ /* 0x008fe40008011629 */
[----:B------:R-:W-:-:S11]  /*3ff0*/  UISETP.NE.AND UP2, UPT, UR4, 0x1, UPT ;  /* 0x000000010400788c */ /* 0x000fd6000bf45270 */
.L_x_86:
[C---:B------:R-:W-:Y:S02]  /*4000*/  LEA R12, R14.reuse, UR21, 0x3 ;  /* 0x000000150e0c7c11 */ /* 0x040fe4000f8e18ff */
[----:B------:R-:W-:Y:S02]  /*4010*/  SHF.L.U32 R9, R13, 0x1f, RZ ;  /* 0x0000001f0d097819 */ /* 0x000fe400000006ff */
[----:B------:R-:W-:Y:S02]  /*4020*/  LEA R10, R14, UR21, 0x4 ;  /* 0x000000150e0a7c11 */ /* 0x000fe4000f8e20ff */
[----:B--2---:R-:W2:Y:S02]  /*4030*/  SYNCS.PHASECHK.TRANS64.TRYWAIT P0, [R12+URZ+0xc0], R9 ;  /* 0x0000c0090c0075a7 */ /* 0x004ea400080011ff */
[----:B--2---:R-:W-:Y:S05]  /*4040*/  @!P0 BRA `(.L_x_76) ;  /* 0x0000007c00a48947 */ /* 0x004fea0003800000 */
.L_x_165:
[----:B--2---:R-:W2:Y:S01]  /*4050*/  LDS.128 R8, [R10+0x130] ;  /* 0x000130000a087984 */ /* 0x004ea20000000c00 */
[----:B------:R-:W-:Y:S01]  /*4060*/  UISETP.GE.AND UP0, UPT, UR42, 0x1, UPT ;  /* 0x000000012a00788c */ /* 0x000fe2000bf06270 */
[----:B------:R-:W-:Y:S01]  /*4070*/  @!PT LDS RZ, [RZ] ;  /* 0x00000000fffff984 */ /* 0x000fe20000000800 */
[----:B------:R-:W-:Y:S01]  /*4080*/  @!PT LDS RZ, [RZ] ;  /* 0x00000000fffff984 */ /* 0x000fe20000000800 */
[----:B------:R-:W-:Y:S01]  /*4090*/  @!PT LDS RZ, [RZ] ;  /* 0x00000000fffff984 */ /* 0x000fe20000000800 */
[----:B------:R-:W-:Y:S01]  /*40a0*/  @!PT LDS RZ, [RZ] ;  /* 0x00000000fffff984 */ /* 0x000fe20000000800 */
[----:B------:R3:W-:Y:S06]  /*40b0*/  MEMBAR.ALL.CTA ;  /* 0x0000000000007992 */ /* 0x0007ec0000008000 */
[----:B---3--:R-:W3:Y:S01]  /*40c0*/  FENCE.VIEW.ASYNC.S ;  /* 0x00000000000073c6 */ /* 0x008ee20000000000 */
[----:B--2---:R-:W-:Y:S11]  /*40d0*/  LOP3.LUT P0, RZ, R10, 0x1, RZ, 0xc0, !PT ;  /* 0x000000010aff7812 */ /* 0x004ff6000780c0ff */
[----:B------:R-:W-:Y:S02]  /*40e0*/  @!UPT UIADD3 URZ, UPT, UPT, URZ, URZ, URZ ;  /* 0x000000fffffff290 */ /* 0x000fe4000fffe0ff */
[----:B---3--:R-:W-:Y:S01]  /*40f0*/  VOTEU.ANY UP1, P0 ;  /* 0x0000000000ff7886 */ /* 0x008fe20000020100 */
[----:B------:R-:W-:Y:S11]  /*4100*/  PLOP3.LUT P0, PT, PT, PT, UP1, 0x80, 0x8 ;  /* 0x000000000008781c */ /* 0x000ff60003f0f018 */
[----:B------:R-:W-:Y:S02]  /*4110*/  @!UPT UIADD3 URZ, UPT, UPT, URZ, URZ, URZ ;  /* 0x000000fffffff290 */ /* 0x000fe4000fffe0ff */
[----:B------:R-:W-:Y:S02]  /*4120*/  @P0 SHF.R.U32.HI R0, RZ, 0x10, R9 ;  /* 0x00000010ff000819 */ /* 0x000fe40000011609 */
[----:B------:R-:W-:Y:S02]  /*4130*/  @P0 MOV R6, R8 ;  /* 0x0000000800060202 */ /* 0x000fe40000000f00 */
[----:B------:R-:W-:Y:S01]  /*4140*/  @P0 R2UR UR4, R0 ;  /* 0x00000000000402ca */ /* 0x000fe200000e0000 */
[----:B------:R-:W-:Y:S01]  /*4150*/  VIADD R0, R12, 0xd0 ;  /* 0x000000d00c007836 */ /* 0x000fe20000000000 */
[----:B------:R-:W-:Y:S02]  /*4160*/  @P0 LOP3.LUT R8, R9, 0xffff, RZ, 0xc0, !PT ;  /* 0x0000ffff09080812 */ /* 0x000fe400078ec0ff */
[----:B------:R-:W-:Y:S02]  /*4170*/  @P0 R2UR UR6, R6 ;  /* 0x00000000060602ca */ /* 0x000fe400000e0000 */
[----:B------:R-:W-:Y:S02]  /*4180*/  PRMT R0, RZ, 0x654, R0 ;  /* 0x00000654ff007816 */ /* 0x000fe40000000000 */
[----:B------:R-:W-:Y:S02]  /*4190*/  @P0 R2UR UR5, R8 ;  /* 0x00000000080502ca */ /* 0x000fe400000e0000 */
[----:B------:R2:W-:Y:S03]  /*41a0*/  SYNCS.ARRIVE.TRANS64.RED.A1T0 RZ, [R0+URZ], RZ ;  /* 0x000000ff00ff79a7 */ /* 0x0005e600081004ff */
[----:B------:R-:W-:Y:S04]  /*41b0*/  @UP1 UMOV UR29, UR4 ;  /* 0x00000004001d1c82 */ /* 0x000fe80008000000 */
[----:B------:R-:W-:Y:S04]  /*41c0*/  @UP1 UMOV UR14, UR6 ;  /* 0x00000006000e1c82 */ /* 0x000fe80008000000 */
[----:B------:R-:W-:Y:S01]  /*41d0*/  @UP1 UMOV UR13, UR5 ;  /* 0x00000005000d1c82 */ /* 0x000fe20008000000 */
[----:B------:R-:W-:Y:S05]  /*41e0*/  BRA.U !UP0, `(.L_x_77) ;  /* 0x0000000108a47547 */ /* 0x000fea000b800000 */
[----:B------:R-:W-:Y:S02]  /*41f0*/  UIMAD.WIDE.U32 UR18, UR13, UR47, URZ ;  /* 0x0000002f0d1272a5 */ /* 0x000fe4000f8e00ff */
[----:B------:R-:W-:Y:S02]  /*4200*/  UIMAD.WIDE.U32 UR26, UR14, UR44, URZ ;  /* 0x0000002c0e1a72a5 */ /* 0x000fe4000f8e00ff */
[----:B------:R-:W-:Y:S02]  /*4210*/  USEL UR4, UR30, UR41, !UP5 ;  /* 0x000000291e047287 */ /* 0x000fe4000e800000 */
[----:B------:R-:W-:Y:S02]  /*4220*/  USEL UR7, UR31, UR43, !UP6 ;  /* 0x0000002b1f077287 */ /* 0x000fe4000f000000 */
[----:B-1----:R-:W-:Y:S02]  /*4230*/  UIMAD.WIDE.U32 UR8, UR4, UR22, URZ ;  /* 0x00000016040872a5 */ /* 0x002fe4000f8e00ff */
[----:B------:R-:W-:Y:S01]  /*4240*/  UIMAD.WIDE.U32 UR10, UR7, UR22, URZ ;  /* 0x00000016070a72a5 */ /* 0x000fe2000f8e00ff */
[----:B------:R-:W-:Y:S02]  /*4250*/  UMOV UR5, UR19 ;  /* 0x0000001300057c82 */ /* 0x000fe40008000000 */
[----:B------:R-:W-:Y:S03]  /*4260*/  USHF.R.U32.HI UR6, URZ, UR49, UR5 ;  /* 0x00000031ff067299 */ /* 0x000fe60008011605 */
[----:B------:R-:W-:Y:S01]  /*4270*/  UMOV UR5, UR27 ;  /* 0x0000001b00057c82 */ /* 0x000fe20008000000 */
[----:B------:R-:W-:Y:S02]  /*4280*/  USEL UR6, UR13, UR6, !UP5 ;  /* 0x000000060d067287 */ /* 0x000fe4000e800000 */
[----:B------:R-:W-:Y:S03]  /*4290*/  USHF.R.U32.HI UR12, URZ, UR45, UR5 ;  /* 0x0000002dff0c7299 */ /* 0x000fe60008011605 */
[----:B------:R-:W-:Y:S02]  /*42a0*/  UMOV UR5, UR9 ;  /* 0x0000000900057c82 */ /* 0x000fe40008000000 */
[----:B------:R-:W-:Y:S03]  /*42b0*/  @UP4 USHF.R.U32.HI UR4, URZ, UR23, UR5 ;  /* 0x00000017ff044299 */ /* 0x000fe60008011605 */
[----:B------:R-:W-:Y:S01]  /*42c0*/  UMOV UR5, UR11 ;  /* 0x0000000b00057c82 */ /* 0x000fe20008000000 */
[----:B------:R-:W-:Y:S02]  /*42d0*/  UIMAD UR4, UR42, UR4, URZ ;  /* 0x000000042a0472a4 */ /* 0x000fe4000f8e02ff */
[----:B------:R-:W-:Y:S02]  /*42e0*/  @UP4 USHF.R.U32.HI UR7, URZ, UR23, UR5 ;  /* 0x00000017ff074299 */ /* 0x000fe40008011605 */
[----:B------:R-:W-:Y:S02]  /*42f0*/  UIMAD.WIDE.U32 UR10, UR6, UR22, URZ ;  /* 0x00000016060a72a5 */ /* 0x000fe4000f8e00ff */
[----:B------:R-:W-:Y:S02]  /*4300*/  USEL UR5, UR14, UR12, !UP6 ;  /* 0x0000000c0e057287 */ /* 0x000fe4000f000000 */
[----:B------:R-:W-:Y:S02]  /*4310*/  UIMAD UR8, UR42, UR7, URZ ;  /* 0x000000072a0872a4 */ /* 0x000fe4000f8e02ff */
[----:B------:R-:W-:Y:S03]  /*4320*/  UISETP.GE.AND UP0, UPT, UR6, UR4, UPT ;  /* 0x000000040600728c */ /* 0x000fe6000bf06270 */
[----:B------:R-:W-:Y:S01]  /*4330*/  UMOV UR4, UR11 ;  /* 0x0000000b00047c82 */ /* 0x000fe20008000000 */
[----:B------:R-:W-:Y:S02]  /*4340*/  UISETP.GE.OR UP0, UPT, UR5, UR8, UP0 ;  /* 0x000000080500728c */ /* 0x000fe40008706670 */
[----:B------:R-:W-:Y:S02]  /*4350*/  USHF.R.U32.HI UR4, URZ, UR23, UR4 ;  /* 0x00000017ff047299 */ /* 0x000fe40008011604 */
[----:B------:R-:W-:Y:S02]  /*4360*/  UIMAD.WIDE.U32 UR8, UR5, UR22, URZ ;  /* 0x00000016050872a5 */ /* 0x000fe4000f8e00ff */
[----:B------:R-:W-:Y:S04]  /*4370*/  USEL UR10, UR6, UR4, !UP4 ;  /* 0x00000004060a7287 */ /* 0x000fe8000e000000 */
[----:B------:R-:W-:Y:S01]  /*4380*/  UIADD3 UR11, UPT, UPT, -UR10, URZ, URZ ;  /* 0x000000ff0a0b7290 */ /* 0x000fe2000fffe1ff */
[----:B------:R-:W-:Y:S02]  /*4390*/  @!UP0 UMOV UR4, UR9 ;  /* 0x0000000900048c82 */ /* 0x000fe40008000000 */
[----:B------:R-:W-:Y:S02]  /*43a0*/  @!UP0 USHF.R.U32.HI UR4, URZ, UR23, UR4 ;  /* 0x00000017ff048299 */ /* 0x000fe40008011604 */
[----:B------:R-:W-:Y:S02]  /*43b0*/  UIMAD UR8, UR42, UR11, UR6 ;  /* 0x0000000b2a0872a4 */ /* 0x000fe4000f8e0206 */
[----:B------:R-:W-:Y:S04]  /*43c0*/  @!UP0 USEL UR4, UR5, UR4, !UP4 ;  /* 0x0000000405048287 */ /* 0x000fe8000e000000 */
[----:B------:R-:W-:Y:S02]  /*43d0*/  @!UP0 UIMAD UR8, UR7, UR8, UR4 ;  /* 0x00000008070882a4 */ /* 0x000fe4000f8e0204 */
[----:B------:R-:W-:Y:S02]  /*43e0*/  @!UP0 UIADD3 UR9, UPT, UPT, UR10, -UR4, URZ ;  /* 0x800000040a098290 */ /* 0x000fe4000fffe0ff */
[----:B------:R-:W-:Y:S02]  /*43f0*/  UIADD3 UR4, UPT, UPT, -UR5, URZ, URZ ;  /* 0x000000ff05047290 */ /* 0x000fe4000fffe1ff */
[----:B------:R-:W-:Y:S02]  /*4400*/  UIADD3 UR7, UPT, UPT, -UR6, URZ, URZ ;  /* 0x000000ff06077290 */ /* 0x000fe4000fffe1ff */
[----:B------:R-:W-:Y:S02]  /*4410*/  @!UP0 UIMAD UR6, UR9, UR42, UR5 ;  /* 0x0000002a090682a4 */ /* 0x000fe4000f8e0205 */
[----:B------:R-:W-:Y:S02]  /*4420*/  UIMAD UR14, UR15, UR4, UR14 ;  /* 0x000000040f0e72a4 */ /* 0x000fe4000f8e020e */
[----:B------:R-:W-:Y:S01]  /*4430*/  UIMAD UR13, UR46, UR7, UR13 ;  /* 0x000000072e0d72a4 */ /* 0x000fe2000f8e020d */
[----:B------:R-:W-:Y:S02]  /*4440*/  @!UP0 UMOV UR5, UR8 ;  /* 0x0000000800058c82 */ /* 0x000fe40008000000 */
[----:B------:R-:W-:Y:S02]  /*4450*/  UIMAD UR14, UR5, UR15, UR14 ;  /* 0x0000000f050e72a4 */ /* 0x000fe4000f8e020e */
[----:B------:R-:W-:Y:S11]  /*4460*/  UIMAD UR13, UR6, UR46, UR13 ;  /* 0x0000002e060d72a4 */ /* 0x000ff6000f8e020d */
[----:B------:R-:W-:Y:S01]  /*4470*/  @!UPT UIADD3 URZ, UPT, UPT, URZ, URZ, URZ ;  /* 0x000000fffffff290 */ /* 0x000fe2000fffe0ff */
.L_x_77:
[----:B------:R-:W3:Y:S01]  /*4480*/  @!UP2 LDCU.128 UR8, c[0x0][0xb10] ;  /* 0x00016200ff08a7ac */ /* 0x000ee20008000c00 */
[C---:B------:R-:W-:Y:S02]  /*4490*/  ISETP.NE.U32.AND P1, PT, R4.reuse, RZ, PT ;  /* 0x000000ff0400720c */ /* 0x040fe40003f25070 */
[----:B------:R-:W-:Y:S02]  /*44a0*/  ISETP.NE.U32.AND P0, PT, R4, RZ, PT ;  /* 0x000000ff0400720c */ /* 0x000fe40003f05070 */
[C---:B------:R-:W-:Y:S02]  /*44b0*/  ISETP.NE.AND.EX P1, PT, R5.reuse, RZ, PT, P1 ;  /* 0x000000ff0500720c */ /* 0x040fe40003f25310 */
[----:B------:R-:W-:Y:S01]  /*44c0*/  ISETP.NE.AND.EX P0, PT, R5, RZ, PT, P0 ;  /* 0x000000ff0500720c */ /* 0x000fe20003f05300 */
[----:B------:R-:W4:Y:S01]  /*44d0*/  @!UP2 LDCU UR5, c[0x0][0xb0c] ;  /* 0x00016180ff05a7ac */ /* 0x000f220008000800 */
[----:B------:R-:W-:Y:S01]  /*44e0*/  SHF.L.U32 R9, R15, 0x1f, RZ ;  /* 0x0000001f0f097819 */ /* 0x000fe200000006ff */
[----:B------:R-:W-:Y:S02]  /*44f0*/  USHF.L.U32 UR35, UR16, 0x7, URZ ;  /* 0x0000000710237899 */ /* 0x000fe400080006ff */
[----:B------:R-:W-:Y:S02]  /*4500*/  USHF.L.U32 UR34, UR20, 0x8, URZ ;  /* 0x0000000814227899 */ /* 0x000fe400080006ff */
[----:B---3--:R-:W-:Y:S07]  /*4510*/  UIMAD.WIDE.U32 UR6, UR14, UR8, URZ ;  /* 0x000000080e0672a5 */ /* 0x008fee000f8e00ff */
[----:B------:R-:W-:Y:S01]  /*4520*/  @!UP2 UMOV UR4, UR7 ;  /* 0x000000070004ac82 */ /* 0x000fe20008000000 */
[----:B----4-:R-:W-:Y:S02]  /*4530*/  @!UP2 UISETP.NE.AND UP0, UPT, UR5, 0x1, UPT ;  /* 0x000000010500a88c */ /* 0x010fe4000bf05270 */
[----:B------:R-:W-:Y:S02]  /*4540*/  @!UP2 USHF.R.U32.HI UR4, URZ, UR9, UR4 ;  /* 0x00000009ff04a299 */ /* 0x000fe40008011604 */
[----:B------:R-:W-:Y:S02]  /*4550*/  UIMAD.WIDE.U32 UR6, UR13, UR11, URZ ;  /* 0x0000000b0d0672a5 */ /* 0x000fe4000f8e00ff */
[----:B------:R-:W-:Y:S02]  /*4560*/  @!UP2 USEL UR8, UR14, UR4, !UP0 ;  /* 0x000000040e08a287 */ /* 0x000fe4000c000000 */
[----:B------:R-:W-:Y:S03]  /*4570*/  @!UP2 UISETP.NE.AND UP0, UPT, UR10, 0x1, UPT ;  /* 0x000000010a00a88c */ /* 0x000fe6000bf05270 */
[----:B------:R-:W-:Y:S02]  /*4580*/  @!UP2 UMOV UR6, UR7 ;  /* 0x000000070006ac82 */ /* 0x000fe40008000000 */
[----:B------:R-:W3:Y:S02]  /*4590*/  @!UP2 LDCU UR4, c[0x0][0xb20] ;  /* 0x00016400ff04a7ac */ /* 0x000ee40008000800 */
[----:B---3--:R-:W-:Y:S04]  /*45a0*/  @!UP2 USHF.R.U32.HI UR6, URZ, UR4, UR6 ;  /* 0x00000004ff06a299 */ /* 0x008fe80008011606 */
[----:B------:R-:W-:Y:S04]  /*45b0*/  @!UP2 USEL UR6, UR13, UR6, !UP0 ;  /* 0x000000060d06a287 */ /* 0x000fe8000c000000 */
[----:B------:R-:W-:Y:S02]  /*45c0*/  @!UP2 UIADD3 UR4, UPT, UPT, -UR8, UR6, URZ ;  /* 0x000000060804a290 */ /* 0x000fe4000fffe1ff */
[----:B------:R-:W-:Y:S02]  /*45d0*/  @!UP2 UIADD3 UR6, UPT, UPT, UR8, -UR6, URZ ;  /* 0x800000060806a290 */ /* 0x000fe4000fffe0ff */
[----:B------:R-:W-:Y:S02]  /*45e0*/  @!UP2 UIMAD UR14, UR4, UR5, UR14 ;  /* 0x00000005040ea2a4 */ /* 0x000fe4000f8e020e */
[----:B------:R-:W-:Y:S01]  /*45f0*/  @!UP2 UIMAD UR13, UR6, UR10, UR13 ;  /* 0x0000000a060da2a4 */ /* 0x000fe2000f8e020d */
[----:B------:R-:W-:Y:S11]  /*4600*/  BRA.U UP3, `(.L_x_78) ;  /* 0x0000000103107547 */ /* 0x000ff6000b800000 */
[----:B--2---:R-:W-:Y:S04]  /*4610*/  MOV R0, UR48 ;  /* 0x0000003000007c02 */ /* 0x004fe80008000f00 */
[----:B------:R-:W-:Y:S04]  /*4620*/  SHF.L.U32 R11, R0, 0x1f, RZ ;  /* 0x0000001f000b7819 */ /* 0x000fe800000006ff */
[----:B------:R-:W2:Y:S02]  /*4630*/  SYNCS.PHASECHK.TRANS64.TRYWAIT P2, [UR21+0xb8], R11 ;  /* 0x0000b80bff0075a7 */ /* 0x000ea40008041115 */
[----:B--2---:R-:W-:Y:S05]  /*4640*/  @!P2 BRA `(.L_x_79) ;  /* 0x000000780038a947 */ /* 0x004fea0003800000 */
.L_x_78:
[----:B------:R-:W-:Y:S05]  /*4650*/  @!P1 BRA `(.L_x_80) ;  /* 0x0000000000309947 */ /* 0x000fea0003800000 */
[----:B------:R-:W-:Y:S01]  /*4660*/  ISETP.NE.U32.AND P1, PT, R2, RZ, PT ;  /* 0x000000ff0200720c */ /* 0x000fe20003f25070 */
[----:B------:R-:W3:Y:S01]  /*4670*/  LDCU.64 UR4, c[0x0][0x358] ;  /* 0x00006b00ff0477ac */ /* 0x000ee20008000a00 */
[----:B------:R-:W-:Y:S02]  /*4680*/  IMAD.MOV.U32 R158, RZ, RZ, 0x1 ;  /* 0x00000001ff9e7424 */ /* 0x000fe400078e00ff */
[----:B------:R-:W-:Y:S11]  /*4690*/  ISETP.NE.AND.EX P1, PT, R3, RZ, PT, P1 ;  /* 0x000000ff0300720c */ /* 0x000ff60003f25310 */
[----:B------:R-:W-:Y:S02]  /*46a0*/  @!UPT UIADD3 URZ, UPT, UPT, URZ, URZ, URZ ;  /* 0x000000fffffff290 */ /* 0x000fe4000fffe0ff */
[----:B--2---:R-:W2:Y:S01]  /*46b0*/  @P1 LDC.64 R10, c[0x0][0x888] ;  /* 0x00022200ff0a1b82 */ /* 0x004ea20000000a00 */
[----:B------:R-:W-:Y:S04]  /*46c0*/  @P1 IMAD R0, R4, UR36, RZ ;  /* 0x0000002404001c24 */ /* 0x000fe8000f8e02ff */
[----:B--2---:R-:W-:Y:S04]  /*46d0*/  @P1 IMAD.WIDE R10, R0, 0x4, R10 ;  /* 0x00000004000a1825 */ /* 0x004fe800078e020a */
[----:B------:R-:W-:Y:S01]  /*46e0*/  HFMA2 R0, -RZ, RZ, 0, 5.9604644775390625e-08 ;  /* 0x00000001ff007431 */ /* 0x000fe200000001ff */
[----:B---3-5:R3:W5:Y:S04]  /*46f0*/  @P1 LDG.E R73, desc[UR4][R10.64] ;  /* 0x000000040a491981 */ /* 0x028768000c1e1900 */
[----:B------:R-:W-:Y:S01]  /*4700*/  @!P1 PRMT R158, R0, 0x7610, R158 ;  /* 0x00007610009e9816 */ /* 0x000fe2000000009e */
[----:B---3--:R-:W4:Y:S06]  /*4710*/  @!P1 LDC R73, c[0x0][0x880] ;  /* 0x00022000ff499b82 */ /* 0x008f2c0000000800 */
.L_x_80:
[----:B----45:R-:W-:Y:S01]  /*4720*/  @!P0 FSETP.EQ.AND P1, PT, R73, RZ, PT ;  /* 0x000000ff4900820b */ /* 0x030fe20003f22000 */
[----:B------:R-:W-:Y:S01]  /*4730*/  @!UPT UIADD3 URZ, UPT, UPT, URZ, URZ, URZ ;  /* 0x000000fffffff290 */ /* 0x000fe2000fffe0ff */
[----:B------:R-:W-:Y:S11]  /*4740*/  @!P0 BRA `(.L_x_81) ;  /* 0x0000000000188947 */ /* 0x000ff60003800000 */
[----:B------:R-:W-:Y:S02]  /*4750*/  LOP3.LUT P0, RZ, R158, 0xff, RZ, 0xc0, !PT ;  /* 0x000000ff9eff7812 */ /* 0x000fe4000780c0ff */
[----:B------:R-:W-:Y:S04]  /*4760*/  ISETP.NE.U32.AND P1, PT, R2, RZ, PT ;  /* 0x000000ff0200720c */ /* 0x000fe80003f25070 */
[----:B------:R-:W-:Y:S04]  /*4770*/  ISETP.NE.AND.EX P1, PT, R3, RZ, PT, P1 ;  /* 0x000000ff0300720c */ /* 0x000fe80003f25310 */
[----:B------:R-:W-:Y:S03]  /*4780*/  PLOP3.LUT P1, PT, P1, PT, PT, 0x8, 0x80 ;  /* 0x000000000080781c */ /* 0x000fe60000f2e170 */
[----:B------:R-:W-:Y:S11]  /*4790*/  @P0 FSETP.EQ.AND P1, PT, R73, RZ, PT ;  /* 0x000000ff4900020b */ /* 0x000ff60003f22000 */
[----:B------:R-:W-:Y:S02]  /*47a0*/  @!UPT UIADD3 URZ, UPT, UPT, URZ, URZ, URZ ;  /* 0x000000fffffff290 */ /* 0x000fe4000fffe0ff */
.L_x_81:
[----:B------:R-:W3:Y:S01]  /*47b0*/  SYNCS.PHASECHK.TRANS64.TRYWAIT P2, [UR21+0x90], R9 ;  /* 0x00009009ff0075a7 */ /* 0x000ee20008041115 */
[----:B------:R-:W-:Y:S04]  /*47c0*/  ELECT P0, URZ, PT ;  /* 0x0000000000ff782f */ /* 0x000fe80003800000 */
[----:B------:R-:W-:Y:S11]  /*47d0*/  PLOP3.LUT P1, PT, P1, P0, PT, 0xf2, 0x2f ;  /* 0x00000000002f781c */ /* 0x000ff60000f21e72 */
[----:B------:R-:W-:Y:S02]  /*47e0*/  @!UPT UIADD3 URZ, UPT, UPT, URZ, URZ, URZ ;  /* 0x000000fffffff290 */ /* 0x000fe4000fffe0ff */
[----:B------:R-:W-:Y:S05]  /*47f0*/  @!P1 IADD3 R8, P0, PT, R16, 0x580, RZ ;  /* 0x0000058010089810 */ /* 0x000fea0007f1e0ff */
[----:B------:R-:W-:Y:S01]  /*4800*/  @!P1 IMAD.X R6, RZ, RZ, R17, P0 ;  /* 0x000000ffff069224 */ /* 0x000fe200000e0611 */
[----:B---3--:R-:W-:Y:S07]  /*4810*/  @!P2 BRA `(.L_x_82) ;  /* 0x0000007400dca947 */ /* 0x008fee0003800000 */
.L_x_168:
[----:B------:R-:W-:Y:S01]  /*4820*/  @!P1 R2UR UR5, R8 ;  /* 0x00000000080592ca */ /* 0x000fe200000e0000 */
[----:B------:R-:W-:Y:S01]  /*4830*/  VOTEU.ALL UP0, P1 ;  /* 0x0000000000ff7886 */ /* 0x000fe20000800000 */
[----:B------:R-:W-:Y:S01]  /*4840*/  @!P1 R2UR UR4, R6 ;  /* 0x00000000060492ca */ /* 0x000fe200000e0000 */
[----:B--2---:R-:W-:Y:S01]  /*4850*/  @!P1 IMAD.MOV.U32 R0, RZ, RZ, 0x2000 ;  /* 0x00002000ff009424 */ /* 0x004fe200078e00ff */
[----:B------:R-:W-:Y:S01]  /*4860*/  UMOV UR6, 0x0 ;  /* 0x0000000000067882 */ /* 0x000fe20000000000 */
[----:B------:R-:W-:Y:S01]  /*4870*/  UMOV UR7, 0x10000000 ;  /* 0x1000000000077882 */ /* 0x000fe20000000000 */
[----:B------:R-:W-:Y:S01]  /*4880*/  @!UP0 UIADD3 UR32, UPT, UPT, UR21, 0x200, URZ ;  /* 0x0000020015208890 */ /* 0x000fe2000fffe0ff */
[----:B------:R-:W-:Y:S01]  /*4890*/  @!P1 IADD3 R8, P0, PT, R16, 0x580, RZ ;  /* 0x0000058010089810 */ /* 0x000fe20007f1e0ff */
[----:B------:R-:W-:Y:S04]  /*48a0*/  VOTEU.ALL UP0, P1 ;  /* 0x0000000000ff7886 */ /* 0x000fe80000800000 */
[----:B------:R-:W-:Y:S02]  /*48b0*/  @!P1 IMAD.X R6, RZ, RZ, R17, P0 ;  /* 0x000000ffff069224 */ /* 0x000fe400000e0611 */
[----:B------:R-:W-:Y:S02]  /*48c0*/  IMAD.U32 R10, RZ, RZ, UR5 ;  /* 0x00000005ff0a7e24 */ /* 0x000fe4000f8e00ff */
[----:B------:R-:W-:Y:S03]  /*48d0*/  IMAD.U32 R11, RZ, RZ, UR4 ;  /* 0x00000004ff0b7e24 */ /* 0x000fe6000f8e00ff */
[----:B------:R-:W-:Y:S02]  /*48e0*/  @!P1 R2UR UR4, R10 ;  /* 0x000000000a0492ca */ /* 0x000fe400000e0000 */
[----:B------:R-:W-:Y:S11]  /*48f0*/  @!P1 R2UR UR5, R11 ;  /* 0x000000000b0592ca */ /* 0x000ff600000e0000 */
[----:B------:R-:W-:Y:S02]  /*4900*/  @!UPT UIADD3 URZ, UPT, UPT, URZ, URZ, URZ ;  /* 0x000000fffffff290 */ /* 0x000fe4000fffe0ff */
[----:B------:R2:W-:Y:S01]  /*4910*/  @!UP0 UTMALDG.3D [UR32], [UR4], desc[UR6] ;  /* 0x00000620040085b4 */ /* 0x0005e20008011000 */
[----:B------:R2:W-:Y:S01]  /*4920*/  @!P1 SYNCS.ARRIVE.TRANS64.RED.A0TR RZ, [UR21+0x70], R0 ;  /* 0x00007000ffff99a7 */ /* 0x0005e20008300415 */
[----:B------:R-:W-:Y:S01]  /*4930*/  SYNCS.ARRIVE.TRANS64.RED.A1T0 RZ, [UR40], RZ ;  /* 0x000000ffffff79a7 */ /* 0x000fe20008100428 */
[----:B------:R-:W3:Y:S02]  /*4940*/  SYNCS.PHASECHK.TRANS64.TRYWAIT P2, [UR21+0x98], R9 ;  /* 0x00009809ff0075a7 */ /* 0x000ee40008041115 */
[----:B--23--:R-:W-:Y:S05]  /*4950*/  @!P2 BRA `(.L_x_83) ;  /* 0x0000007400a4a947 */ /* 0x00cfea0003800000 */
.L_x_170:
        /* <DEDUP_REMOVED lines=8> */
[----:B------:R-:W-:Y:S01]  /*49e0*/  @!UP0 UIADD3 UR24, UPT, UPT, UR21, 0x2200, URZ ;  /* 0x0000220015188890 */ /* 0x000fe2000fffe0ff */
[----:B------:R-:W-:Y:S01]  /*49f0*/  VOTEU.ALL UP0, P1 ;  /* 0x0000000000ff7886 */ /* 0x000fe20000800000 */
[----:B------:R-:W-:Y:S01]  /*4a00*/  UMOV UR27, UR35 ;  /* 0x00000023001b7c82 */ /* 0x000fe20008000000 */
[----:B------:R-:W-:Y:S02]  /*4a10*/  UMOV UR28, UR36 ;  /* 0x00000024001c7c82 */ /* 0x000fe40008000000 */
[----:B------:R-:W-:Y:S02]  /*4a20*/  IMAD.U32 R10, RZ, RZ, UR5 ;  /* 0x00000005ff0a7e24 */ /* 0x000fe4000f8e00ff */
[----:B------:R-:W-:Y:S02]  /*4a30*/  IMAD.U32 R11, RZ, RZ, UR4 ;  /* 0x00000004ff0b7e24 */ /* 0x000fe4000f8e00ff */
[----:B------:R-:W-:Y:S01]  /*4a40*/  @!P1 IMAD.X R6, RZ, RZ, R17, P0 ;  /* 0x000000ffff069224 */ /* 0x000fe200000e0611 */
        /* <DEDUP_REMOVED lines=8> */
.L_x_172:
[----:B------:R-:W-:Y:S01]  /*4ad0*/  @!P1 R2UR UR5, R8 ;  /* 0x00000000080592ca */ /* 0x000fe200000e0000 */
[----:B------:R-:W-:Y:S01]  /*4ae0*/  VOTEU.ALL UP0, P1 ;  /* 0x0000000000ff7886 */ /* 0x000fe20000800000 */
[----:B------:R-:W-:Y:S01]  /*4af0*/  @!P1 R2UR UR4, R6 ;  /* 0x00000000060492ca */ /* 0x000fe200000e0000 */
[----:B--2---:R-:W-:Y:S01]  /*4b00*/  @!P1 IMAD.MOV.U32 R0, RZ, RZ, 0x2000 ;  /* 0x00002000ff009424 */ /* 0x004fe200078e00ff */
[----:B------:R-:W-:Y:S01]  /*4b10*/  UMOV UR6, 0x0 ;  /* 0x0000000000067882 */ /* 0x000fe20000000000 */
[----:B------:R-:W-:Y:S01]  /*4b20*/  UMOV UR7, 0x10000000 ;  /* 0x1000000000077882 */ /* 0x000fe20000000000 */
[----:B------:R-:W-:Y:S01]  /*4b30*/  @!UP0 UIADD3 UR18, UPT, UPT, UR34, 0x80, URZ ;  /* 0x0000008022128890 */ /* 0x000fe2000fffe0ff */
[----:B------:R-:W-:Y:S01]  /*4b40*/  VIADD R14, R14, 0x1 ;  /* 0x000000010e0e7836 */ /* 0x000fe20000000000 */
[----:B------:R-:W-:Y:S01]  /*4b50*/  @!UP0 UIADD3 UR16, UPT, UPT, UR21, 0x4200, URZ ;  /* 0x0000420015108890 */ /* 0x000fe2000fffe0ff */
[----:B------:R-:W-:Y:S01]  /*4b60*/  VOTEU.ALL UP0, P1 ;  /* 0x0000000000ff7886 */ /* 0x000fe20000800000 */
[----:B------:R-:W-:Y:S01]  /*4b70*/  UMOV UR19, UR35 ;  /* 0x0000002300137c82 */ /* 0x000fe20008000000 */
[----:B------:R-:W-:Y:S02]  /*4b80*/  UMOV UR20, UR36 ;  /* 0x0000002400147c82 */ /* 0x000fe40008000000 */
        /* <DEDUP_REMOVED lines=10> */
.L_x_174:
[----:B------:R-:W-:Y:S01]  /*4c30*/  @!P1 IADD3 R6, P0, PT, R16, 0x580, RZ ;  /* 0x0000058010069810 */ /* 0x000fe20007f1e0ff */
[----:B------:R-:W-:Y:S01]  /*4c40*/  VOTEU.ALL UP0, P1 ;  /* 0x0000000000ff7886 */ /* 0x000fe20000800000 */
[----:B------:R-:W-:Y:S01]  /*4c50*/  UMOV UR6, 0x0 ;  /* 0x0000000000067882 */ /* 0x000fe20000000000 */
[----:B------:R-:W-:Y:S01]  /*4c60*/  UMOV UR7, 0x10000000 ;  /* 0x1000000000077882 */ /* 0x000fe20000000000 */
[----:B------:R-:W-:Y:S01]  /*4c70*/  @!P1 R2UR UR5, R6 ;  /* 0x00000000060592ca */ /* 0x000fe200000e0000 */
[----:B--2---:R-:W-:Y:S01]  /*4c80*/  @!P1 IMAD.X R0, RZ, RZ, R17, P0 ;  /* 0x000000ffff009224 */ /* 0x004fe200000e0611 */
[----:B------:R-:W-:Y:S01]  /*4c90*/  @!UP0 UIADD3 UR10, UPT, UPT, UR34, 0xc0, URZ ;  /* 0x000000c0220a8890 */ /* 0x000fe2000fffe0ff */
[----:B------:R-:W-:Y:S01]  /*4ca0*/  R2UR UR16, R160 ;  /* 0x00000000a01072ca */ /* 0x000fe200000e0000 */
[----:B------:R-:W-:Y:S01]  /*4cb0*/  @!UP0 UIADD3 UR8, UPT, UPT, UR21, 0x6200, URZ ;  /* 0x0000620015088890 */ /* 0x000fe2000fffe0ff */
[----:B------:R-:W-:Y:S01]  /*4cc0*/  ISETP.NE.AND P0, PT, R14, 0x2, PT ;  /* 0x000000020e00780c */ /* 0x000fe20003f05270 */
[----:B------:R-:W-:Y:S01]  /*4cd0*/  @!UP0 UIADD3 UR9, UPT, UPT, UR21, 0x88, URZ ;  /* 0x0000008815098890 */ /* 0x000fe2000fffe0ff */
[----:B------:R-:W-:Y:S01]  /*4ce0*/  @!P1 R2UR UR4, R0 ;  /* 0x00000000000492ca */ /* 0x000fe200000e0000 */
[----:B------:R-:W-:Y:S01]  /*4cf0*/  VOTEU.ALL UP0, P1 ;  /* 0x0000000000ff7886 */ /* 0x000fe20000800000 */
[----:B------:R-:W-:Y:S01]  /*4d00*/  UMOV UR11, UR35 ;  /* 0x00000023000b7c82 */ /* 0x000fe20008000000 */
[----:B------:R-:W-:Y:S01]  /*4d10*/  UMOV UR12, UR36 ;  /* 0x00000024000c7c82 */ /* 0x000fe20008000000 */
[----:B------:R-:W-:Y:S01]  /*4d20*/  SEL R0, RZ, 0x1, P0 ;  /* 0x00000001ff007807 */ /* 0x000fe20000000000 */
[----:B------:R-:W-:Y:S01]  /*4d30*/  UIADD3 UR20, UPT, UPT, UR13, UR59, URZ ;  /* 0x0000003b0d147290 */ /* 0x000fe2000fffe0ff */
[----:B------:R-:W-:Y:S01]  /*4d40*/  IMAD.U32 R8, RZ, RZ, UR5 ;  /* 0x00000005ff087e24 */ /* 0x000fe2000f8e00ff */
[----:B------:R-:W-:Y:S01]  /*4d50*/  LOP3.LUT R15, R15, 0x1, RZ, 0x3c, !PT ;  /* 0x000000010f0f7812 */ /* 0x000fe200078e3cff */
[----:B------:R-:W-:Y:S01]  /*4d60*/  UPLOP3.LUT UP3, UPT, UPT, UPT, UPT, 0x80, 0x8 ;  /* 0x000000000008789c */ /* 0x000fe20003f6f070 */
[----:B------:R-:W-:Y:S01]  /*4d70*/  LOP3.LUT R13, R13, R0, RZ, 0x3c, !PT ;  /* 0x000000000d0d7212 */ /* 0x000fe200078e3cff */
[----:B------:R-:W-:Y:S01]  /*4d80*/  UIADD3 UR16, UPT, UPT, UR14, UR16, URZ ;  /* 0x000000100e107290 */ /* 0x000fe2000fffe0ff */
[----:B------:R-:W-:Y:S01]  /*4d90*/  SEL R14, R14, RZ, P0 ;  /* 0x000000ff0e0e7207 */ /* 0x000fe20000000000 */
[----:B------:R-:W-:Y:S01]  /*4da0*/  UMOV UR36, UR29 ;  /* 0x0000001d00247c82 */ /* 0x000fe20008000000 */
[----:B------:R-:W-:Y:S01]  /*4db0*/  IMAD.U32 R9, RZ, RZ, UR4 ;  /* 0x00000004ff097e24 */ /* 0x000fe2000f8e00ff */
[----:B------:R-:W-:Y:S04]  /*4dc0*/  @!P1 R2UR UR4, R8 ;  /* 0x00000000080492ca */ /* 0x000fe800000e0000 */
[----:B------:R-:W-:Y:S11]  /*4dd0*/  @!P1 R2UR UR5, R9 ;  /* 0x00000000090592ca */ /* 0x000ff600000e0000 */
[----:B------:R-:W-:Y:S02]  /*4de0*/  @!UPT UIADD3 URZ, UPT, UPT, URZ, URZ, URZ ;  /* 0x000000fffffff290 */ /* 0x000fe4000fffe0ff */
[----:B------:R2:W-:Y:S01]  /*4df0*/  @!UP0 UTMALDG.3D [UR8], [UR4], desc[UR6] ;  /* 0x00000608040085b4 */ /* 0x0005e20008011000 */
[----:B------:R2:W-:Y:S01]  /*4e00*/  @!P1 SYNCS.ARRIVE.TRANS64.RED.A0TR RZ, [UR21+0x88], R7 ;  /* 0x00008807ffff99a7 */ /* 0x0005e20008300415 */
[----:B------:R-:W-:Y:S01]  /*4e10*/  SYNCS.ARRIVE.TRANS64.RED.A1T0 RZ, [UR37], RZ ;  /* 0x000000ffffff79a7 */ /* 0x000fe20008100425 */
[----:B------:R-:W-:Y:S05]  /*4e20*/  BRA.U UP1, `(.L_x_86) ;  /* 0xfffffff101747547 */ /* 0x000fea000b83ffff */
[----:B------:R-:W-:-:S04]  /*4e30*/  SHF.L.U32 R3, R15, 0x1f, RZ ;  /* 0x0000001f0f037819 */ /* 0x000fc800000006ff */
[----:B------:R-:W3:Y:S02]  /*4e40*/  SYNCS.PHASECHK.TRANS64.TRYWAIT P0, [UR21+0x90], R3 ;  /* 0x00009003ff0075a7 */ /* 0x000ee40008001115 */
[----:B---3--:R-:W-:Y:S05]  /*4e50*/  @!P0 BRA `(.L_x_87) ;  /* 0x0000007000ac8947 */ /* 0x008fea0003800000 */
.L_x_176:
[----:B------:R-:W4:Y:S02]  /*4e60*/  SYNCS.PHASECHK.TRANS64.TRYWAIT P0, [UR21+0x98], R3 ;  /* 0x00009803ff0075a7 */ /* 0x000f240008001115 */
[----:B----4-:R-:W-:Y:S05]  /*4e70*/  @!P0 BRA `(.L_x_88) ;  /* 0x0000007000bc8947 */ /* 0x010fea0003800000 */
.L_x_178:
[----:B------:R-:W4:Y:S02]  /*4e80*/  SYNCS.PHASECHK.TRANS64.TRYWAIT P0, [UR21+0xa0], R3 ;  /* 0x0000a003ff0075a7 */ /* 0x000f240008001115 */
[----:B----4-:R-:W-:Y:S05]  /*4e90*/  @!P0 BRA `(.L_x_89) ;  /* 0x0000007000cc8947 */ /* 0x010fea0003800000 */
.L_x_180:
[----:B---3--:R-:W-:-:S07]  /*4ea0*/  MOV R0, UR21 ;  /* 0x0000001500007c02 */ /* 0x008fce0008000f00 */
.L_x_90:
[----:B---3--:R-:W-:-:S04]  /*4eb0*/  SHF.L.U32 R3, R15, 0x1f, RZ ;  /* 0x0000001f0f037819 */ /* 0x008fc800000006ff */
[----:B------:R3:W4:Y:S03]  /*4ec0*/  SYNCS.PHASECHK.TRANS64.TRYWAIT P0, [R0+URZ+0xa8], R3 ;  /* 0x0000a803000075a7 */ /* 0x00072600080011ff */
[----:B----4-:R-:W-:Y:S05]  /*4ed0*/  @!P0 NANOSLEEP.SYNCS 0x989680 ;  /* 0x009896800000895d */ /* 0x010fea0003900000 */
[----:B------:R-:W4:Y:S02]  /*4ee0*/  @!P0 SYNCS.PHASECHK.TRANS64 P0, [R0+URZ+0xa8], R3 ;  /* 0x0000a803000085a7 */ /* 0x000f2400080010ff */
[----:B-12-4-:R-:W-:Y:S05]  /*4ef0*/  @P0 EXIT ;  /* 0x000000000000094d */ /* 0x016fea0003800000 */
[----:B------:R-:W-:Y:S05]  /*4f00*/  BRA `(.L_x_90) ;  /* 0xfffffffc00e87947 */ /* 0x000fea000383ffff */
.L_x_75:
[----:B------:R-:W-:-:S06]  /*4f10*/  UISETP.GE.AND UP0, UPT, UR17, 0x4, UPT ;  /* 0x000000041100788c */ /* 0x000fcc000bf06270 */
[----:B------:R-:W-:-:S13]  /*4f20*/  PLOP3.LUT P0, PT, PT, PT, UP0, 0x80, 0x8 ;  /* 0x000000000008781c */ /* 0x000fda0003f0f008 */
[----:B------:R-:W-:Y:S05]  /*4f30*/  @!P0 EXIT ;  /* 0x000000000000894d */ /* 0x000fea0003800000 */
[----:B------:R-:W1:Y:S08]  /*4f40*/  S2UR UR4, SR_CgaCtaId ;  /* 0x00000000000479c3 */ /* 0x000e700000008800 */
[----:B------:R-:W-:Y:S01]  /*4f50*/  BAR.SYNC.DEFER_BLOCKING 0x6, 0xa0 ;  /* 0x0182800000007b1d */ /* 0x000fe20000010000 */
[C---:B------:R-:W-:Y:S01]  /*4f60*/  IMAD.SHL.U32 R4, R170.reuse, 0x40, RZ ;  /* 0x00000040aa047824 */ /* 0x040fe200078e00ff */
[C---:B------:R-:W-:Y:S01]  /*4f70*/  LOP3.LUT R174, R170.reuse, 0x60, RZ, 0xc0, !PT ;  /* 0x00000060aaae7812 */ /* 0x040fe200078ec0ff */
[C---:B------:R-:W-:Y:S01]  /*4f80*/  IMAD.SHL.U32 R137, R170.reuse, 0x8, RZ ;  /* 0x00000008aa897824 */ /* 0x040fe200078e00ff */
[C---:B------:R-:W-:Y:S01]  /*4f90*/  LOP3.LUT R172, R170.reuse, 0x2, RZ, 0xc0, !PT ;  /* 0x00000002aaac7812 */ /* 0x040fe200078ec0ff */
[----:B------:R-:W-:Y:S01]  /*4fa0*/  IMAD.U32 R69, R170, 0x10000, RZ ;  /* 0x00010000aa457824 */ /* 0x000fe200078e00ff */
[----:B------:R-:W-:-:S02]  /*4fb0*/  UMOV UR44, 0x400 ;  /* 0x00000400002c7882 */ /* 0x000fc40000000000 */
[----:B------:R-:W2:Y:S01]  /*4fc0*/  LDC.64 R156, c[0x0][0x8b0] ;  /* 0x00022c00ff9c7b82 */ /* 0x000ea20000000a00 */
[----:B------:R-:W-:Y:S01]  /*4fd0*/  LOP3.LUT R6, R4, 0x180, RZ, 0xc0, !PT ;  /* 0x0000018004067812 */ /* 0x000fe200078ec0ff */
[----:B------:R-:W-:Y:S01]  /*4fe0*/  HFMA2 R162, -RZ, RZ, 0, 0 ;  /* 0x00000000ffa27431 */ /* 0x000fe200000001ff */
[----:B------:R-:W-:Y:S01]  /*4ff0*/  LOP3.LUT R170, R170, 0x4, RZ, 0xc0, !PT ;  /* 0x00000004aaaa7812 */ /* 0x000fe200078ec0ff */
[----:B------:R-:W-:Y:S01]  /*5000*/  IMAD.MOV.U32 R68, RZ, RZ, RZ ;  /* 0x000000ffff447224 */ /* 0x000fe200078e00ff */
[----:B------:R-:W-:Y:S01]  /*5010*/  LOP3.LUT R137, R6, 0x30, R137, 0xf8, !PT ;  /* 0x0000003006897812 */ /* 0x000fe200078ef889 */
[----:B------:R-:W-:Y:S01]  /*5020*/  IMAD.MOV.U32 R168, RZ, RZ, RZ ;  /* 0x000000ffffa87224 */ /* 0x000fe200078e00ff */
[----:B------:R-:W-:Y:S01]  /*5030*/  LOP3.LUT R69, R69, 0x600000, RZ, 0xc0, !PT ;  /* 0x0060000045457812 */ /* 0x000fe200078ec0ff */
[----:B------:R-:W3:Y:S01]  /*5040*/  LDC.64 R138, c[0x0][0x8a8] ;  /* 0x00022a00ff8a7b82 */ /* 0x000ee20000000a00 */
[----:B------:R-:W-:Y:S02]  /*5050*/  LOP3.LUT R137, R137, 0x1e40, R4, 0xf8, !PT ;  /* 0x00001e4089897812 */ /* 0x000fe400078ef804 */
[----:B------:R-:W-:Y:S01]  /*5060*/  CS2R R166, SRZ ;  /* 0x0000000000a67805 */ /* 0x000fe2000001ff00 */
[----:B------:R-:W-:Y:S01]  /*5070*/  IMAD.MOV.U32 R165, RZ, RZ, RZ ;  /* 0x000000ffffa57224 */ /* 0x000fe200078e00ff */
[----:B------:R-:W-:Y:S01]  /*5080*/  IADD3 R169, PT, PT, -R170, 0x2, RZ ;  /* 0x00000002aaa97810 */ /* 0x000fe20007ffe1ff */
[----:B------:R-:W-:Y:S01]  /*5090*/  IMAD.MOV R163, RZ, RZ, -R170 ;  /* 0x000000ffffa37224 */ /* 0x000fe200078e0aaa */
[----:B------:R-:W-:Y:S01]  /*50a0*/  IADD3 R164, PT, PT, -R172, RZ, RZ ;  /* 0x000000ffaca47210 */ /* 0x000fe20007ffe1ff */
[----:B------:R-:W4:Y:S01]  /*50b0*/  LDCU UR57, c[0x0][0x370] ;  /* 0x00006e00ff3977ac */ /* 0x000f220008000800 */
[----:B-1----:R-:W-:Y:S01]  /*50c0*/  ULEA UR44, UR4, UR44, 0x18 ;  /* 0x0000002c042c7291 */ /* 0x002fe2000f8ec0ff */
[----:B------:R-:W1:Y:S03]  /*50d0*/  LDCU.64 UR62, c[0x0][0x348] ;  /* 0x00006900ff3e77ac */ /* 0x000e660008000a00 */
[----:B------:R-:W-:-:S02]  /*50e0*/  UIADD3 UR4, UPT, UPT, UR44, 0x8200, URZ ;  /* 0x000082002c047890 */ /* 0x000fc4000fffe0ff */
[----:B------:R-:W-:Y:S01]  /*50f0*/  VIADD R171, R137, UR44 ;  /* 0x0000002c89ab7c36 */ /* 0x000fe20008000000 */
[----:B------:R-:W-:Y:S02]  /*5100*/  UIADD3 UR5, UPT, UPT, UR44, 0x200, URZ ;  /* 0x000002002c057890 */ /* 0x000fe4000fffe0ff */
[----:B------:R-:W4:Y:S01]  /*5110*/  LDS R0, [UR44+0x150] ;  /* 0x0001502cff007984 */ /* 0x000f220008000800 */
[----:B------:R-:W1:Y:S01]  /*5120*/  LDCU UR43, c[0x0][0xb0c] ;  /* 0x00016180ff2b77ac */ /* 0x000e620008000800 */
[----:B------:R-:W-:Y:S01]  /*5130*/  VIADD R171, R171, 0x200 ;  /* 0x00000200abab7836 */ /* 0x000fe20000000000 */
[----:B------:R-:W-:Y:S01]  /*5140*/  MOV R173, UR4 ;  /* 0x0000000400ad7c02 */ /* 0x000fe20008000f00 */
[----:B------:R-:W-:Y:S01]  /*5150*/  IMAD.U32 R175, RZ, RZ, UR5 ;  /* 0x00000005ffaf7e24 */ /* 0x000fe2000f8e00ff */
[----:B------:R-:W1:Y:S01]  /*5160*/  LDCU UR39, c[0x0][0xb30] ;  /* 0x00016600ff2777ac */ /* 0x000e620008000800 */
[----:B------:R-:W1:Y:S01]  /*5170*/  LDCU.64 UR46, c[0x0][0x888] ;  /* 0x00011100ff2e77ac */ /* 0x000e620008000a00 */
[----:B------:R-:W1:Y:S01]  /*5180*/  LDCU.64 UR40, c[0x0][0xb28] ;  /* 0x00016500ff2877ac */ /* 0x000e620008000a00 */
[----:B------:R-:W1:Y:S01]  /*5190*/  LDCU.64 UR60, c[0x0][0x890] ;  /* 0x00011200ff3c77ac */ /* 0x000e620008000a00 */
[----:B------:R-:W1:Y:S01]  /*51a0*/  LDCU.128 UR52, c[0x0][0xb10] ;  /* 0x00016200ff3477ac */ /* 0x000e620008000c00 */
[----:B------:R-:W1:Y:S02]  /*51b0*/  LDCU UR56, c[0x0][0x374] ;  /* 0x00006e80ff3877ac */ /* 0x000e640008000800 */
[----:B-1234-:R-:W-:-:S07]  /*51c0*/  IADD3 R69, PT, PT, R0, R69, RZ ;  /* 0x0000004500457210 */ /* 0x01efce0007ffe0ff */
.L_x_135:
[C---:B------:R-:W-:Y:S02]  /*51d0*/  LEA R3, R162.reuse, UR44, 0x3 ;  /* 0x0000002ca2037c11 */ /* 0x040fe4000f8e18ff */
[----:B------:R-:W-:Y:S02]  /*51e0*/  SHF.L.U32 R0, R167, 0x1f, RZ ;  /* 0x0000001fa7007819 */ /* 0x000fe400000006ff */
[----:B-1----:R-:W-:Y:S02]  /*51f0*/  LEA R5, R162, UR44, 0x4 ;  /* 0x0000002ca2057c11 */ /* 0x002fe4000f8e20ff */
[----:B------:R-:W1:Y:S02]  /*5200*/  SYNCS.PHASECHK.TRANS64.TRYWAIT P0, [R3+URZ+0xc0], R0 ;  /* 0x0000c000030075a7 */ /* 0x000e6400080011ff */
[----:B-1----:R-:W-:Y:S05]  /*5210*/  @!P0 BRA `(.L_x_91) ;  /* 0x0000007000048947 */ /* 0x002fea0003800000 */
.L_x_181:
        /* <DEDUP_REMOVED lines=11> */
[----:B------:R-:W-:Y:S01]  /*52d0*/  PLOP3.LUT P0, PT, PT, PT, UP1, 0x80, 0x8 ;  /* 0x000000000008781c */ /* 0x000fe20003f0f018 */
[----:B------:R-:W-:Y:S11]  /*52e0*/  UP2UR UR45, UPR, URZ, 0x2 ;  /* 0x00000002ff2d7883 */ /* 0x000ff60008000000 */
[----:B------:R-:W-:Y:S01]  /*52f0*/  @!UPT UIADD3 URZ, UPT, UPT, URZ, URZ, URZ ;  /* 0x000000fffffff290 */ /* 0x000fe2000fffe0ff */
[----:B-1----:R-:W-:Y:S02]  /*5300*/  @P0 SHF.R.U32.HI R0, RZ, 0x10, R5 ;  /* 0x00000010ff000819 */ /* 0x002fe40000011605 */
        /* <DEDUP_REMOVED lines=12> */
[----:B------:R-:W2:Y:S01]  /*53d0*/  LDCU UR12, c[0x0][0xb20] ;  /* 0x00016400ff0c77ac */ /* 0x000ea20008000800 */
[----:B------:R-:W-:Y:S02]  /*53e0*/  UIMAD.WIDE.U32 UR4, UR56, UR55, URZ ;  /* 0x00000037380472a5 */ /* 0x000fe4000f8e00ff */
[----:B------:R-:W-:Y:S02]  /*53f0*/  UIMAD.WIDE.U32 UR6, UR57, UR52, URZ ;  /* 0x00000034390672a5 */ /* 0x000fe4000f8e00ff */
[----:B------:R-:W-:Y:S02]  /*5400*/  UISETP.NE.AND UP0, UPT, UR54, 0x1, UPT ;  /* 0x000000013600788c */ /* 0x000fe4000bf05270 */
[----:B------:R-:W-:Y:S02]  /*5410*/  UIMAD.WIDE.U32 UR8, UR37, UR55, URZ ;  /* 0x00000037250872a5 */ /* 0x000fe4000f8e00ff */
[----:B------:R-:W-:Y:S02]  /*5420*/  UIMAD.WIDE.U32 UR10, UR38, UR52, URZ ;  /* 0x00000034260a72a5 */ /* 0x000fe4000f8e00ff */
[----:B------:R-:W-:Y:S02]  /*5430*/  UISETP.NE.AND UP1, UPT, UR43, 0x1, UPT ;  /* 0x000000012b00788c */ /* 0x000fe4000bf25270 */
[----:B------:R-:W-:Y:S01]  /*5440*/  UISETP.NE.AND UP2, UPT, UR42, 0x1, UPT ;  /* 0x000000012a00788c */ /* 0x000fe2000bf45270 */
[----:B------:R-:W-:Y:S02]  /*5450*/  UMOV UR4, UR5 ;  /* 0x0000000500047c82 */ /* 0x000fe40008000000 */
[----:B--2---:R-:W-:Y:S03]  /*5460*/  USHF.R.U32.HI UR5, URZ, UR12, UR4 ;  /* 0x0000000cff057299 */ /* 0x004fe60008011604 */
[----:B------:R-:W-:Y:S02]  /*5470*/  UMOV UR4, UR7 ;  /* 0x0000000700047c82 */ /* 0x000fe40008000000 */
[----:B------:R-:W-:Y:S02]  /*5480*/  USHF.R.U32.HI UR7, URZ, UR53, UR4 ;  /* 0x00000035ff077299 */ /* 0x000fe40008011604 */
[----:B------:R-:W-:Y:S02]  /*5490*/  USEL UR4, UR56, UR5, !UP0 ;  /* 0x0000000538047287 */ /* 0x000fe4000c000000 */
[----:B------:R-:W-:Y:S01]  /*54a0*/  USEL UR7, UR57, UR7, !UP1 ;  /* 0x0000000739077287 */ /* 0x000fe2000c800000 */
[----:B------:R-:W-:Y:S01]  /*54b0*/  UMOV UR5, UR9 ;  /* 0x0000000900057c82 */ /* 0x000fe20008000000 */
[----:B------:R-:W-:Y:S02]  /*54c0*/  UIMAD.WIDE.U32 UR8, UR4, UR40, URZ ;  /* 0x00000028040872a5 */ /* 0x000fe4000f8e00ff */
[----:B------:R-:W-:Y:S03]  /*54d0*/  USHF.R.U32.HI UR6, URZ, UR12, UR5 ;  /* 0x0000000cff067299 */ /* 0x000fe60008011605 */
[----:B------:R-:W-:Y:S01]  /*54e0*/  UMOV UR5, UR11 ;  /* 0x0000000b00057c82 */ /* 0x000fe20008000000 */
[----:B------:R-:W-:Y:S02]  /*54f0*/  UIMAD.WIDE.U32 UR10, UR7, UR40, URZ ;  /* 0x00000028070a72a5 */ /* 0x000fe4000f8e00ff */
[----:B------:R-:W-:Y:S02]  /*5500*/  USHF.R.U32.HI UR12, URZ, UR53, UR5 ;  /* 0x00000035ff0c7299 */ /* 0x000fe40008011605 */
[----:B------:R-:W-:Y:S01]  /*5510*/  USEL UR6, UR37, UR6, !UP0 ;  /* 0x0000000625067287 */ /* 0x000fe2000c000000 */
[----:B------:R-:W-:Y:S02]  /*5520*/  UMOV UR5, UR9 ;  /* 0x0000000900057c82 */ /* 0x000fe40008000000 */
[----:B------:R-:W-:Y:S01]  /*5530*/  UMOV UR10, UR11 ;  /* 0x0000000b000a7c82 */ /* 0x000fe20008000000 */
[----:B------:R-:W-:Y:S02]  /*5540*/  @UP2 USHF.R.U32.HI UR4, URZ, UR41, UR5 ;  /* 0x00000029ff042299 */ /* 0x000fe40008011605 */
[----:B------:R-:W-:Y:S02]  /*5550*/  @UP2 USHF.R.U32.HI UR7, URZ, UR41, UR10 ;  /* 0x00000029ff072299 */ /* 0x000fe4000801160a */
[----:B------:R-:W-:Y:S02]  /*5560*/  UIMAD UR4, UR42, UR4, URZ ;  /* 0x000000042a0472a4 */ /* 0x000fe4000f8e02ff */
        /* <DEDUP_REMOVED lines=8> */
[----:B------:R-:W-:Y:S02]  /*55f0*/  USEL UR11, UR6, UR4, !UP2 ;  /* 0x00000004060b7287 */ /* 0x000fe4000d000000 */
[----:B------:R-:W-:Y:S02]  /*5600*/  UIADD3 UR8, UPT, UPT, -UR5, URZ, URZ ;  /* 0x000000ff05087290 */ /* 0x000fe4000fffe1ff */
[----:B------:R-:W-:Y:S01]  /*5610*/  UIADD3 UR10, UPT, UPT, -UR11, URZ, URZ ;  /* 0x000000ff0b0a7290 */ /* 0x000fe2000fffe1ff */
[----:B------:R-:W-:Y:S01]  /*5620*/  @!UP0 UMOV UR4, UR9 ;  /* 0x0000000900048c82 */ /* 0x000fe20008000000 */
[----:B------:R-:W-:Y:S02]  /*5630*/  UIADD3 UR9, UPT, UPT, -UR6, URZ, URZ ;  /* 0x000000ff06097290 */ /* 0x000fe4000fffe1ff */
[----:B------:R-:W-:Y:S02]  /*5640*/  @!UP0 USHF.R.U32.HI UR4, URZ, UR41, UR4 ;  /* 0x00000029ff048299 */ /* 0x000fe40008011604 */
[----:B------:R-:W-:Y:S02]  /*5650*/  UIMAD UR10, UR42, UR10, UR6 ;  /* 0x0000000a2a0a72a4 */ /* 0x000fe4000f8e0206 */
[----:B------:R-:W-:Y:S04]  /*5660*/  @!UP0 USEL UR4, UR5, UR4, !UP2 ;  /* 0x0000000405048287 */ /* 0x000fe8000d000000 */
[----:B------:R-:W-:Y:S02]  /*5670*/  @!UP0 UIMAD UR10, UR7, UR10, UR4 ;  /* 0x0000000a070a82a4 */ /* 0x000fe4000f8e0204 */
[----:B------:R-:W-:Y:S02]  /*5680*/  @!UP0 UIADD3 UR11, UPT, UPT, UR11, -UR4, URZ ;  /* 0x800000040b0b8290 */ /* 0x000fe4000fffe0ff */
[----:B------:R-:W-:Y:S02]  /*5690*/  UIMAD UR7, UR43, UR8, UR38 ;  /* 0x000000082b0772a4 */ /* 0x000fe4000f8e0226 */
[----:B------:R-:W-:Y:S02]  /*56a0*/  @!UP0 UIMAD UR6, UR11, UR42, UR5 ;  /* 0x0000002a0b0682a4 */ /* 0x000fe4000f8e0205 */
[----:B------:R-:W-:Y:S01]  /*56b0*/  UIMAD UR4, UR54, UR9, UR37 ;  /* 0x00000009360472a4 */ /* 0x000fe2000f8e0225 */
[----:B------:R-:W-:Y:S02]  /*56c0*/  @!UP0 UMOV UR5, UR10 ;  /* 0x0000000a00058c82 */ /* 0x000fe40008000000 */
[----:B------:R-:W-:Y:S02]  /*56d0*/  UIMAD UR38, UR5, UR43, UR7 ;  /* 0x0000002b052672a4 */ /* 0x000fe4000f8e0207 */
[----:B------:R-:W-:Y:S11]  /*56e0*/  UIMAD UR37, UR6, UR54, UR4 ;  /* 0x00000036062572a4 */ /* 0x000ff6000f8e0204 */
[----:B------:R-:W-:Y:S01]  /*56f0*/  @!UPT UIADD3 URZ, UPT, UPT, URZ, URZ, URZ ;  /* 0x000000fffffff290 */ /* 0x000fe2000fffe0ff */
.L_x_92:
[----:B------:R-:W-:Y:S01]  /*5700*/  UISETP.NE.AND UP0, UPT, UR39, 0x1, UPT ;  /* 0x000000012700788c */ /* 0x000fe2000bf05270 */
[----:B------:R-:W-:Y:S01]  /*5710*/  IADD3 R162, PT, PT, R162, 0x1, RZ ;  /* 0x00000001a2a27810 */ /* 0x000fe20007ffe0ff */
[----:B------:R-:W-:Y:S02]  /*5720*/  UIADD3 UR11, UPT, UPT, UR44, 0x200, URZ ;  /* 0x000002002c0b7890 */ /* 0x000fe4000fffe0ff */
[----:B------:R-:W-:Y:S02]  /*5730*/  USHF.L.U32 UR50, UR16, 0x7, URZ ;  /* 0x0000000710327899 */ /* 0x000fe400080006ff */
[----:B------:R-:W-:Y:S05]  /*5740*/  USHF.L.U32 UR49, UR20, 0x8, URZ ;  /* 0x0000000814317899 */ /* 0x000fea00080006ff */
[----:B------:R-:W2:Y:S01]  /*5750*/  @!UP0 LDCU.128 UR12, c[0x0][0xb10] ;  /* 0x00016200ff0c87ac */ /* 0x000ea20008000c00 */
[----:B------:R-:W3:Y:S01]  /*5760*/  @!UP0 LDCU UR5, c[0x0][0xb0c] ;  /* 0x00016180ff0587ac */ /* 0x000ee20008000800 */
[----:B------:R-:W4:Y:S01]  /*5770*/  @!UP0 LDCU UR10, c[0x0][0xb20] ;  /* 0x00016400ff0a87ac */ /* 0x000f220008000800 */
[----:B--2---:R-:W-:Y:S02]  /*5780*/  UIMAD.WIDE.U32 UR8, UR38, UR12, URZ ;  /* 0x0000000c260872a5 */ /* 0x004fe4000f8e00ff */
[----:B------:R-:W-:Y:S02]  /*5790*/  UIMAD.WIDE.U32 UR6, UR37, UR15, URZ ;  /* 0x0000000f250672a5 */ /* 0x000fe4000f8e00ff */
[----:B------:R-:W-:Y:S03]  /*57a0*/  @!UP0 UISETP.NE.AND UP1, UPT, UR14, 0x1, UPT ;  /* 0x000000010e00888c */ /* 0x000fe6000bf25270 */
[----:B------:R-:W-:Y:S01]  /*57b0*/  @!UP0 UMOV UR4, UR9 ;  /* 0x0000000900048c82 */ /* 0x000fe20008000000 */
[----:B---3--:R-:W-:Y:S02]  /*57c0*/  @!UP0 UISETP.NE.AND UP2, UPT, UR5, 0x1, UPT ;  /* 0x000000010500888c */ /* 0x008fe4000bf45270 */
[----:B------:R-:W-:Y:S01]  /*57d0*/  @!UP0 USHF.R.U32.HI UR4, URZ, UR13, UR4 ;  /* 0x0000000dff048299 */ /* 0x000fe20008011604 */
[----:B------:R-:W-:Y:S02]  /*57e0*/  @!UP0 UMOV UR6, UR7 ;  /* 0x0000000700068c82 */ /* 0x000fe40008000000 */
[----:B----4-:R-:W-:Y:S02]  /*57f0*/  @!UP0 USHF.R.U32.HI UR6, URZ, UR10, UR6 ;  /* 0x0000000aff068299 */ /* 0x010fe40008011606 */
[----:B------:R-:W-:Y:S02]  /*5800*/  @!UP0 USEL UR7, UR38, UR4, !UP2 ;  /* 0x0000000426078287 */ /* 0x000fe4000d000000 */
[----:B------:R-:W-:Y:S04]  /*5810*/  @!UP0 USEL UR6, UR37, UR6, !UP1 ;  /* 0x0000000625068287 */ /* 0x000fe8000c800000 */
[----:B------:R-:W-:Y:S02]  /*5820*/  @!UP0 UIADD3 UR4, UPT, UPT, -UR7, UR6, URZ ;  /* 0x0000000607048290 */ /* 0x000fe4000fffe1ff */
[----:B------:R-:W-:Y:S02]  /*5830*/  @!UP0 UIADD3 UR6, UPT, UPT, UR7, -UR6, URZ ;  /* 0x8000000607068290 */ /* 0x000fe4000fffe0ff */
[----:B------:R-:W-:Y:S02]  /*5840*/  @!UP0 UIMAD UR38, UR4, UR5, UR38 ;  /* 0x00000005042682a4 */ /* 0x000fe4000f8e0226 */
[----:B------:R-:W-:Y:S02]  /*5850*/  @!UP0 UIMAD UR37, UR6, UR14, UR37 ;  /* 0x0000000e062582a4 */ /* 0x000fe4000f8e0225 */
[----:B------:R-:W-:Y:S09]  /*5860*/  ULOP3.LUT UP0, URZ, UR11, 0x1b0, URZ, 0xc0, !UPT ;  /* 0x000001b00bff7892 */ /* 0x000ff2000f80c0ff */
[----:B------:R-:W-:Y:S05]  /*5870*/  BRA.U !UP0, `(.L_x_93) ;  /* 0x0000000108407547 */ /* 0x000fea000b800000 */
[----:B------:R-:W2:Y:S01]  /*5880*/  LDCU.64 UR8, c[0x4][0x88] ;  /* 0x01001100ff0877ac */ /* 0x000ea20008000a00 */
[----:B------:R-:W-:Y:S01]  /*5890*/  MOV R3, 0x0 ;  /* 0x0000000000037802 */ /* 0x000fe20000000f00 */
[----:B------:R-:W-:Y:S02]  /*58a0*/  HFMA2 R12, -RZ, RZ, 0, 5.9604644775390625e-08 ;  /* 0x00000001ff0c7431 */ /* 0x000fe400000001ff */
[----:B------:R-:W-:Y:S02]  /*58b0*/  IMAD.MOV.U32 R8, RZ, RZ, 0x70 ;  /* 0x00000070ff087424 */ /* 0x000fe400078e00ff */
[----:B------:R-:W-:Y:S01]  /*58c0*/  IMAD.MOV.U32 R13, RZ, RZ, RZ ;  /* 0x000000ffff0d7224 */ /* 0x000fe200078e00ff */
[----:B------:R-:W3:Y:S01]  /*58d0*/  LDCU.64 UR6, c[0x4][0x90] ;  /* 0x01001200ff0677ac */ /* 0x000ee20008000a00 */
[----:B------:R-:W4:Y:S01]  /*58e0*/  LDC.64 R2, c[0x4][R3] ;  /* 0x0100000003027b82 */ /* 0x000f220000000a00 */
[----:B------:R-:W1:Y:S01]  /*58f0*/  LDCU.64 UR4, c[0x4][0x8] ;  /* 0x01000100ff0477ac */ /* 0x000e620008000a00 */
[----:B--2---:R-:W-:Y:S01]  /*5900*/  MOV R5, UR9 ;  /* 0x0000000900057c02 */ /* 0x004fe20008000f00 */
[----:B------:R-:W-:Y:S01]  /*5910*/  IMAD.U32 R4, RZ, RZ, UR8 ;  /* 0x00000008ff047e24 */ /* 0x000fe2000f8e00ff */
[----:B---3--:R-:W-:Y:S01]  /*5920*/  MOV R7, UR7 ;  /* 0x0000000700077c02 */ /* 0x008fe20008000f00 */
[----:B------:R-:W-:Y:S01]  /*5930*/  IMAD.U32 R6, RZ, RZ, UR6 ;  /* 0x00000006ff067e24 */ /* 0x000fe2000f8e00ff */
[----:B-1----:R-:W-:Y:S01]  /*5940*/  MOV R11, UR5 ;  /* 0x00000005000b7c02 */ /* 0x002fe20008000f00 */
[----:B------:R-:W-:Y:S02]  /*5950*/  IMAD.U32 R10, RZ, RZ, UR4 ;  /* 0x00000004ff0a7e24 */ /* 0x000fe4000f8e00ff */
[----:B------:R-:W-:Y:S07]  /*5960*/  LEPC R20, `(.L_x_93) ;  /* 0x000000001014794e */ /* 0x000fee0000000000 */
[----:B----45:R-:W-:Y:S05]  /*5970*/  CALL.ABS.NOINC R2 ;  /* 0x0000000002007343 */ /* 0x030fea0003c00000 */
.L_x_93:
[----:B------:R-:W-:Y:S01]  /*5980*/  LOP3.LUT P0, RZ, R173, 0x1b0, RZ, 0xc0, !PT ;  /* 0x000001b0adff7812 */ /* 0x000fe2000780c0ff */
[----:B------:R-:W-:Y:S11]  /*5990*/  BSSY.RECONVERGENT B6, `(.L_x_94) ;  /* 0x0000013000067945 */ /* 0x000ff60003800200 */
[----:B------:R-:W-:Y:S01]  /*59a0*/  @!UPT UIADD3 URZ, UPT, UPT, URZ, URZ, URZ ;  /* 0x000000fffffff290 */ /* 0x000fe2000fffe0ff */
[----:B------:R-:W-:Y:S05]  /*59b0*/  @!P0 BRA `(.L_x_95) ;  /* 0x0000000000408947 */ /* 0x000fea0003800000 */
        /* <DEDUP_REMOVED lines=16> */
.L_x_95:
[----:B------:R-:W-:Y:S05]  /*5ac0*/  BSYNC.RECONVERGENT B6 ;  /* 0x0000000000067941 */ /* 0x000fea0003800200 */
.L_x_94:
[----:B------:R-:W-:Y:S01]  /*5ad0*/  R2UR UR4, R161 ;  /* 0x00000000a10472ca */ /* 0x000fe200000e0000 */
[----:B------:R-:W-:Y:S01]  /*5ae0*/  UISETP.NE.U32.AND UP0, UPT, UR60, URZ, UPT ;  /* 0x000000ff3c00728c */ /* 0x000fe2000bf05070 */
[----:B------:R-:W-:Y:S02]  /*5af0*/  ISETP.NE.U32.AND P4, PT, R156, RZ, PT ;  /* 0x000000ff9c00720c */ /* 0x000fe40003f85070 */
[----:B------:R-:W-:Y:S01]  /*5b00*/  ISETP.NE.U32.AND P2, PT, RZ, UR46, PT ;  /* 0x0000002eff007c0c */ /* 0x000fe2000bf45070 */
[----:B------:R-:W-:Y:S01]  /*5b10*/  UISETP.NE.AND.EX UP1, UPT, UR61, URZ, UPT, UP0 ;  /* 0x000000ff3d00728c */ /* 0x000fe2000bf25300 */
[----:B------:R-:W-:Y:S01]  /*5b20*/  ISETP.NE.AND.EX P4, PT, R157, RZ, PT, P4 ;  /* 0x000000ff9d00720c */ /* 0x000fe20003f85340 */
[----:B------:R-:W-:Y:S01]  /*5b30*/  UPLOP3.LUT UP0, UPT, UPT, UPT, UPT, 0x40, 0x4 ;  /* 0x000000000004789c */ /* 0x000fe20003f0e870 */
[----:B------:R-:W-:Y:S05]  /*5b40*/  ISETP.NE.AND.EX P2, PT, RZ, UR47, PT, P2 ;  /* 0x0000002fff007c0c */ /* 0x000fea000bf45320 */
[----:B------:R-:W-:Y:S06]  /*5b50*/  UISETP.NE.AND UP2, UPT, UR4, URZ, UPT ;  /* 0x000000ff0400728c */ /* 0x000fec000bf45270 */
[----:B------:R-:W-:Y:S05]  /*5b60*/  PLOP3.LUT P1, PT, PT, PT, UP2, 0x80, 0x8 ;  /* 0x000000000008781c */ /* 0x000fea0003f2f028 */
[----:B------:R-:W-:Y:S06]  /*5b70*/  @UP2 UPLOP3.LUT UP0, UPT, UPT, UPT, UP1, 0x80, 0x8 ;  /* 0x000000000008289c */ /* 0x000fec0003f0f010 */
[----:B------:R-:W-:Y:S01]  /*5b80*/  PLOP3.LUT P0, PT, PT, PT, UP0, 0x80, 0x8 ;  /* 0x000000000008781c */ /* 0x000fe20003f0f008 */
[----:B------:R-:W-:Y:S01]  /*5b90*/  @!UPT UIADD3 URZ, UPT, UPT, URZ, URZ, URZ ;  /* 0x000000fffffff290 */ /* 0x000fe2000fffe0ff */
[----:B------:R-:W-:Y:S11]  /*5ba0*/  BRA.U !UP1, `(.L_x_96) ;  /* 0x00000001093c7547 */ /* 0x000ff6000b800000 */
[----:B------:R-:W-:Y:S01]  /*5bb0*/  UISETP.NE.U32.AND UP0, UPT, UR46, URZ, UPT ;  /* 0x000000ff2e00728c */ /* 0x000fe2000bf05070 */
[----:B-1----:R-:W-:Y:S01]  /*5bc0*/  HFMA2 R0, -RZ, RZ, 0, 5.9604644775390625e-08 ;  /* 0x00000001ff007431 */ /* 0x002fe200000001ff */
[----:B------:R-:W1:Y:S01]  /*5bd0*/  LDCU.64 UR8, c[0x0][0x358] ;  /* 0x00006b00ff0877ac */ /* 0x000e620008000a00 */
[----:B------:R-:W-:Y:S01]  /*5be0*/  IMAD.MOV.U32 R158, RZ, RZ, 0x1 ;  /* 0x00000001ff9e7424 */ /* 0x000fe200078e00ff */
[----:B------:R-:W-:Y:S06]  /*5bf0*/  UISETP.NE.AND.EX UP0, UPT, UR47, URZ, UPT, UP0 ;  /* 0x000000ff2f00728c */ /* 0x000fec000bf05300 */
[----:B------:R-:W-:Y:S05]  /*5c00*/  PLOP3.LUT P3, PT, PT, PT, UP0, 0x80, 0x8 ;  /* 0x000000000008781c */ /* 0x000fea0003f6f008 */
[----:B------:R-:W2:Y:S01]  /*5c10*/  @UP0 LDCU.64 UR4, c[0x0][0x888] ;  /* 0x00011100ff0407ac */ /* 0x000ea20008000a00 */
[----:B------:R-:W-:Y:S07]  /*5c20*/  @UP0 UIMAD UR6, UR36, UR60, URZ ;  /* 0x0000003c240602a4 */ /* 0x000fee000f8e02ff */
[----:B------:R-:W-:Y:S01]  /*5c30*/  @!P3 PRMT R158, R0, 0x7610, R158 ;  /* 0x00007610009eb816 */ /* 0x000fe2000000009e */
[----:B--2---:R-:W-:Y:S06]  /*5c40*/  @UP0 UIMAD.WIDE UR4, UR6, 0x4, UR4 ;  /* 0x00000004060408a5 */ /* 0x004fec000f8e0204 */
[----:B------:R-:W-:Y:S01]  /*5c50*/  IMAD.U32 R2, RZ, RZ, UR4 ;  /* 0x00000004ff027e24 */ /* 0x000fe2000f8e00ff */
[----:B------:R-:W-:Y:S04]  /*5c60*/  MOV R3, UR5 ;  /* 0x0000000500037c02 */ /* 0x000fe80008000f00 */
[----:B------:R-:W2:Y:S01]  /*5c70*/  @!UP0 LDCU UR4, c[0x0][0x880] ;  /* 0x00011000ff0487ac */ /* 0x000ea20008000800 */
[----:B-1---5:R3:W5:Y:S02]  /*5c80*/  @P3 LDG.E R73, desc[UR8][R2.64] ;  /* 0x0000000802493981 */ /* 0x022764000c1e1900 */
[----:B--23--:R-:W-:Y:S02]  /*5c90*/  @!P3 IMAD.U32 R73, RZ, RZ, UR4 ;  /* 0x00000004ff49be24 */ /* 0x00cfe4000f8e00ff */
.L_x_96:
[----:B------:R-:W-:Y:S05]  /*5ca0*/  @!P4 BRA `(.L_x_97) ;  /* 0x000000000024c947 */ /* 0x000fea0003800000 */
[----:B------:R-:W-:Y:S01]  /*5cb0*/  ISETP.NE.U32.AND P3, PT, R138, RZ, PT ;  /* 0x000000ff8a00720c */ /* 0x000fe20003f65070 */
[----:B------:R-:W2:Y:S03]  /*5cc0*/  LDCU.64 UR4, c[0x0][0x358] ;  /* 0x00006b00ff0477ac */ /* 0x000ea60008000a00 */
[----:B------:R-:W-:Y:S11]  /*5cd0*/  ISETP.NE.AND.EX P3, PT, R139, RZ, PT, P3 ;  /* 0x000000ff8b00720c */ /* 0x000ff60003f65330 */
[----:B------:R-:W-:Y:S02]  /*5ce0*/  @!UPT UIADD3 URZ, UPT, UPT, URZ, URZ, URZ ;  /* 0x000000fffffff290 */ /* 0x000fe4000fffe0ff */
[----:B------:R-:W3:Y:S01]  /*5cf0*/  @P3 LDC.64 R2, c[0x0][0x8a8] ;  /* 0x00022a00ff023b82 */ /* 0x000ee20000000a00 */
[----:B-1----:R-:W-:Y:S04]  /*5d00*/  @P3 IMAD R0, R156, UR36, RZ ;  /* 0x000000249c003c24 */ /* 0x002fe8000f8e02ff */
[----:B---3--:R-:W-:Y:S05]  /*5d10*/  @P3 IMAD.WIDE R2, R0, 0x4, R2 ;  /* 0x0000000400023825 */ /* 0x008fea00078e0202 */
[----:B--2--5:R2:W5:Y:S02]  /*5d20*/  @P3 LDG.E R70, desc[UR4][R2.64] ;  /* 0x0000000402463981 */ /* 0x024564000c1e1900 */
[----:B--2---:R-:W3:Y:S02]  /*5d30*/  @!P3 LDC R70, c[0x0][0x8a0] ;  /* 0x00022800ff46bb82 */ /* 0x004ee40000000800 */
.L_x_97:
[----:B-----5:R-:W-:Y:S01]  /*5d40*/  FSETP.NEU.AND P4, PT, R73, RZ, PT ;  /* 0x000000ff4900720b */ /* 0x020fe20003f8d000 */
[----:B------:R-:W-:Y:S01]  /*5d50*/  BSSY B1, `(.L_x_98) ;  /* 0x0000047000017945 */ /* 0x000fe20003800000 */
[----:B------:R-:W-:Y:S01]  /*5d60*/  SEL R5, RZ, 0xffffffff, P2 ;  /* 0xffffffffff057807 */ /* 0x000fe20001000000 */
[----:B------:R-:W-:Y:S01]  /*5d70*/  IMAD.MOV.U32 R180, RZ, RZ, 0x1 ;  /* 0x00000001ffb47424 */ /* 0x000fe200078e00ff */
[----:B------:R-:W-:Y:S01]  /*5d80*/  LOP3.LUT P3, RZ, R158, 0xff, RZ, 0xc0, !PT ;  /* 0x000000ff9eff7812 */ /* 0x000fe2000786c0ff */
[----:B------:R-:W-:Y:S01]  /*5d90*/  IMAD R71, R68, 0x100, R69 ;  /* 0x0000010044477824 */ /* 0x000fe200078e0245 */
[----:B-1----:R-:W-:Y:S02]  /*5da0*/  @P1 SEL R0, RZ, 0xffffffff, P4 ;  /* 0xffffffffff001807 */ /* 0x002fe40002000000 */
[----:B------:R-:W-:Y:S02]  /*5db0*/  CS2R R154, SRZ ;  /* 0x00000000009a7805 */ /* 0x000fe4000001ff00 */
[----:B------:R-:W-:Y:S02]  /*5dc0*/  LEA R3, R166, UR44, 0x3 ;  /* 0x0000002ca6037c11 */ /* 0x000fe4000f8e18ff */
[----:B------:R-:W-:Y:S02]  /*5dd0*/  CS2R R152, SRZ ;  /* 0x0000000000987805 */ /* 0x000fe4000001ff00 */
[----:B------:R-:W-:Y:S02]  /*5de0*/  @P0 SEL R0, R5, R0, !P3 ;  /* 0x0000000005000207 */ /* 0x000fe40005800000 */
[----:B------:R-:W-:Y:S02]  /*5df0*/  CS2R R150, SRZ ;  /* 0x0000000000967805 */ /* 0x000fe4000001ff00 */
[----:B------:R-:W-:Y:S02]  /*5e00*/  LEA R177, R68, UR44, 0x3 ;  /* 0x0000002c44b17c11 */ /* 0x000fe4000f8e18ff */
[----:B------:R-:W-:Y:S02]  /*5e10*/  CS2R R148, SRZ ;  /* 0x0000000000947805 */ /* 0x000fe4000001ff00 */
[----:B------:R-:W-:Y:S02]  /*5e20*/  @P1 LOP3.LUT R0, R0, 0x1, RZ, 0xc0, !PT ;  /* 0x0000000100001812 */ /* 0x000fe400078ec0ff */
[----:B------:R-:W-:Y:S02]  /*5e30*/  CS2R R146, SRZ ;  /* 0x0000000000927805 */ /* 0x000fe4000001ff00 */
[----:B------:R-:W-:Y:S02]  /*5e40*/  SHF.L.U32 R4, R168, 0x1f, RZ ;  /* 0x0000001fa8047819 */ /* 0x000fe400000006ff */
[----:B------:R-:W-:Y:S02]  /*5e50*/  CS2R R144, SRZ ;  /* 0x0000000000907805 */ /* 0x000fe4000001ff00 */
[----:B------:R-:W-:Y:S02]  /*5e60*/  ISETP.NE.U32.OR P6, PT, R0, 0x1, !P1 ;  /* 0x000000010000780c */ /* 0x000fe40004fc5470 */
[----:B------:R-:W-:Y:S02]  /*5e70*/  CS2R R142, SRZ ;  /* 0x00000000008e7805 */ /* 0x000fe4000001ff00 */
[----:B------:R-:W-:Y:S02]  /*5e80*/  PLOP3.LUT P2, PT, PT, PT, UP1, 0x80, 0x8 ;  /* 0x000000000008781c */ /* 0x000fe40003f4f018 */
[----:B------:R-:W-:Y:S02]  /*5e90*/  CS2R R140, SRZ ;  /* 0x00000000008c7805 */ /* 0x000fe4000001ff00 */
[----:B------:R-:W-:Y:S02]  /*5ea0*/  SEL R0, RZ, 0xffffffff, P4 ;  /* 0xffffffffff007807 */ /* 0x000fe40002000000 */
[----:B------:R-:W-:Y:S03]  /*5eb0*/  P2R R189, PR, RZ, 0x40 ;  /* 0x00000040ffbd7803 */ /* 0x000fe60000000000 */
[----:B------:R-:W-:Y:S04]  /*5ec0*/  @P6 SHF.L.U32 R2, R165, 0x1f, RZ ;  /* 0x0000001fa5026819 */ /* 0x000fe800000006ff */
[----:B------:R-:W-:Y:S01]  /*5ed0*/  @P2 SEL R0, R5, R0, !P3 ;  /* 0x0000000005002207 */ /* 0x000fe20005800000 */
[----:B------:R-:W1:Y:S03]  /*5ee0*/  @P6 SYNCS.PHASECHK.TRANS64.TRYWAIT P1, [R3+URZ+0x70], R2 ;  /* 0x00007002030065a7 */ /* 0x000e6600080211ff */
[----:B------:R-:W-:Y:S04]  /*5ef0*/  LOP3.LUT R0, R0, 0x1, RZ, 0xc0, !PT ;  /* 0x0000000100007812 */ /* 0x000fe800078ec0ff */
[----:B------:R-:W-:Y:S04]  /*5f00*/  ISETP.NE.U32.AND P5, PT, R0, 0x1, PT ;  /* 0x000000010000780c */ /* 0x000fe80003fa5070 */
[----:B------:R-:W-:Y:S01]  /*5f10*/  P2R R181, PR, RZ, 0x20 ;  /* 0x00000020ffb57803 */ /* 0x000fe20000000000 */
[----:B------:R2:W4:Y:S01]  /*5f20*/  SYNCS.PHASECHK.TRANS64.TRYWAIT P0, [R177+URZ+0xe0], R4 ;  /* 0x0000e004b10075a7 */ /* 0x00052200080011ff */
[----:B-1----:R-:W-:Y:S01]  /*5f30*/  @P6 SEL R180, RZ, 0x1, !P1 ;  /* 0x00000001ffb46807 */ /* 0x002fe20004800000 */
[----:B--2---:R-:W-:Y:S06]  /*5f40*/  @!P6 BRA `(.L_x_99) ;  /* 0x00000000009ce947 */ /* 0x004fec0003800000 */
[----:B------:R-:W-:Y:S01]  /*5f50*/  @P5 IMAD R7, R166, 0x2000, R171 ;  /* 0x00002000a6075824 */ /* 0x000fe200078e02ab */
[----:B------:R-:W1:Y:S01]  /*5f60*/  S2R R0, SR_CgaCtaId ;  /* 0x0000000000007919 */ /* 0x000e620000008800 */
[----:B------:R-:W-:Y:S01]  /*5f70*/  ISETP.NE.AND P1, PT, R180, RZ, PT ;  /* 0x000000ffb400720c */ /* 0x000fe20003f25270 */
[----:B------:R-:W-:Y:S01]  /*5f80*/  BSSY B0, `(.L_x_100) ;  /* 0x0000010000007945 */ /* 0x000fe20003800000 */
[--C-:B------:R-:W-:Y:S01]  /*5f90*/  @P5 IMAD R8, R172, -0x10, R7.reuse ;  /* 0xfffffff0ac085824 */ /* 0x100fe200078e0207 */
[----:B------:R-:W-:Y:S01]  /*5fa0*/  CS2R R142, SRZ ;  /* 0x00000000008e7805 */ /* 0x000fe2000001ff00 */
[----:B------:R-:W-:Y:S01]  /*5fb0*/  @P5 IMAD R6, R170, -0x10, R7 ;  /* 0xfffffff0aa065824 */ /* 0x000fe200078e0207 */
[----:B------:R-:W-:Y:S01]  /*5fc0*/  CS2R R140, SRZ ;  /* 0x00000000008c7805 */ /* 0x000fe2000001ff00 */
[----:B------:R-:W-:Y:S01]  /*5fd0*/  @P5 IMAD R5, R169, 0x10, R8 ;  /* 0x00000010a9055824 */ /* 0x000fe200078e0208 */
[----:B------:R-:W-:Y:S02]  /*5fe0*/  CS2R R150, SRZ ;  /* 0x0000000000967805 */ /* 0x000fe4000001ff00 */
[----:B------:R-:W-:Y:S02]  /*5ff0*/  CS2R R148, SRZ ;  /* 0x0000000000947805 */ /* 0x000fe4000001ff00 */
[----:B------:R-:W-:Y:S02]  /*6000*/  CS2R R146, SRZ ;  /* 0x0000000000927805 */ /* 0x000fe4000001ff00 */
[----:B------:R-:W-:Y:S02]  /*6010*/  CS2R R144, SRZ ;  /* 0x0000000000907805 */ /* 0x000fe4000001ff00 */
[----:B------:R-:W-:Y:S02]  /*6020*/  CS2R R154, SRZ ;  /* 0x00000000009a7805 */ /* 0x000fe4000001ff00 */
[----:B------:R-:W-:Y:S01]  /*6030*/  CS2R R152, SRZ ;  /* 0x0000000000987805 */ /* 0x000fe2000001ff00 */
[----:B------:R-:W-:Y:S06]  /*6040*/  @P1 BRA `(.L_x_101) ;  /* 0x00000000000c1947 */ /* 0x000fec0003800000 */
[----:B------:R-:W-:Y:S04]  /*6050*/  SHF.L.U32 R2, R165, 0x1f, RZ ;  /* 0x0000001fa5027819 */ /* 0x000fe800000006ff */
[----:B------:R-:W2:Y:S02]  /*6060*/  SYNCS.PHASECHK.TRANS64.TRYWAIT P1, [R3+URZ+0x70], R2 ;  /* 0x00007002030075a7 */ /* 0x000ea400080211ff */
[----:B--2---:R-:W-:Y:S05]  /*6070*/  @!P1 BRA `(.L_x_102) ;  /* 0x0000006000809947 */ /* 0x004fea0003800000 */
.L_x_101:
[----:B------:R-:W-:Y:S05]  /*6080*/  BSYNC B0 ;  /* 0x0000000000007941 */ /* 0x000fea0003800000 */
.L_x_100:
[----:B------:R-:W-:Y:S01]  /*6090*/  ISETP.NE.AND P1, PT, R181, RZ, PT ;  /* 0x000000ffb500720c */ /* 0x000fe20003f25270 */
[----:B--2---:R-:W-:Y:S02]  /*60a0*/  VIADD R3, R3, 0x90 ;  /* 0x0000009003037836 */ /* 0x004fe40000000000 */
[----:B------:R-:W-:Y:S03]  /*60b0*/  VIADD R166, R166, 0x1 ;  /* 0x00000001a6a67836 */ /* 0x000fe60000000000 */
[----:B-1----:R-:W-:Y:S07]  /*60c0*/  PRMT R0, R0, 0x654, R3 ;  /* 0x0000065400007816 */ /* 0x002fee0000000003 */
[----:B------:R1:W2:Y:S04]  /*60d0*/  @P1 LDS.128 R140, [R7] ;  /* 0x00000000078c1984 */ /* 0x0002a80000000c00 */
[----:B------:R1:W1:Y:S04]  /*60e0*/  @P1 LDS.128 R148, [R6+0x20] ;  /* 0x0000200006941984 */ /* 0x0002680000000c00 */
[----:B------:R1:W1:Y:S04]  /*60f0*/  @P1 LDS.128 R144, [R8+0x10] ;  /* 0x0000100008901984 */ /* 0x0002680000000c00 */
[----:B------:R1:W1:Y:S01]  /*6100*/  @P1 LDS.128 R152, [R5+0x10] ;  /* 0x0000100005981984 */ /* 0x0002620000000c00 */
[C---:B------:R-:W-:Y:S01]  /*6110*/  ISETP.NE.AND P1, PT, R166.reuse, 0x4, PT ;  /* 0x00000004a600780c */ /* 0x040fe20003f25270 */
[----:B------:R-:W-:Y:S01]  /*6120*/  @!PT LDS RZ, [RZ] ;  /* 0x00000000fffff984 */ /* 0x000fe20000000800 */
[----:B------:R-:W-:Y:S01]  /*6130*/  @!PT LDS RZ, [RZ] ;  /* 0x00000000fffff984 */ /* 0x000fe20000000800 */
[----:B------:R-:W-:Y:S01]  /*6140*/  @!PT LDS RZ, [RZ] ;  /* 0x00000000fffff984 */ /* 0x000fe20000000800 */
[----:B------:R-:W-:Y:S01]  /*6150*/  @!PT LDS RZ, [RZ] ;  /* 0x00000000fffff984 */ /* 0x000fe20000000800 */
[----:B------:R5:W-:Y:S06]  /*6160*/  MEMBAR.ALL.CTA ;  /* 0x0000000000007992 */ /* 0x000bec0000008000 */
[----:B-----5:R-:W5:Y:S01]  /*6170*/  FENCE.VIEW.ASYNC.S ;  /* 0x00000000000073c6 */ /* 0x020f620000000000 */
[----:B------:R-:W-:Y:S01]  /*6180*/  SEL R166, R166, RZ, P1 ;  /* 0x000000ffa6a67207 */ /* 0x000fe20000800000 */
[----:B-----5:R5:W-:Y:S02]  /*6190*/  SYNCS.ARRIVE.TRANS64.RED.A1T0 RZ, [R0+URZ], RZ ;  /* 0x000000ff00ff79a7 */ /* 0x020be400081004ff */
[----:B-----5:R-:W-:Y:S04]  /*61a0*/  SEL R0, RZ, 0x1, P1 ;  /* 0x00000001ff007807 */ /* 0x020fe80000800000 */
[----:B--2---:R-:W-:Y:S02]  /*61b0*/  LOP3.LUT R165, R165, R0, RZ, 0x3c, !PT ;  /* 0x00000000a5a57212 */ /* 0x004fe400078e3cff */
.L_x_99:
[----:B------:R-:W-:Y:S05]  /*61c0*/  BSYNC B1 ;  /* 0x0000000000017941 */ /* 0x000fea0003800000 */
.L_x_98:
[----:B------:R-:W-:Y:S04]  /*61d0*/  SHF.R.U32.HI R0, RZ, 0x15, R71 ;  /* 0x00000015ff007819 */ /* 0x000fe80000011647 */
[----:B------:R-:W-:Y:S01]  /*61e0*/  LOP3.LUT P1, RZ, R0, 0x3, R159, 0x48, !PT ;  /* 0x0000000300ff7812 */ /* 0x000fe2000782489f */
[----:B------:R-:W-:Y:S01]  /*61f0*/  @!UPT UIADD3 URZ, UPT, UPT, URZ, URZ, URZ ;  /* 0x000000fffffff290 */ /* 0x000fe2000fffe0ff */
[----:B----4-:R-:W-:Y:S11]  /*6200*/  @P0 BRA `(.L_x_103) ;  /* 0x0000000000080947 */ /* 0x010ff60003800000 */
[----:B------:R-:W2:Y:S02]  /*6210*/  SYNCS.PHASECHK.TRANS64.TRYWAIT P0, [R177+URZ+0xe0], R4 ;  /* 0x0000e004b10075a7 */ /* 0x000ea400080011ff */
[----:B--2---:R-:W-:Y:S05]  /*6220*/  @!P0 BRA `(.L_x_104) ;  /* 0x0000006000288947 */ /* 0x004fea0003800000 */
.L_x_103:
[----:B------:R-:W-:Y:S04]  /*6230*/  BSSY.RECONVERGENT B6, `(.L_x_105) ;  /* 0x0000012000067945 */ /* 0x000fe80003800200 */
[----:B------:R-:W-:Y:S05]  /*6240*/  @!P1 BRA `(.L_x_106) ;  /* 0x0000000000409947 */ /* 0x000fea0003800000 */
[----:B------:R-:W4:Y:S01]  /*6250*/  LDCU.64 UR8, c[0x4][0x78] ;  /* 0x01000f00ff0877ac */ /* 0x000f220008000a00 */
[----:B------:R-:W-:Y:S01]  /*6260*/  MOV R3, 0x0 ;  /* 0x0000000000037802 */ /* 0x000fe20000000f00 */
[----:B------:R-:W-:Y:S02]  /*6270*/  HFMA2 R12, -RZ, RZ, 0, 5.9604644775390625e-08 ;  /* 0x00000001ff0c7431 */ /* 0x000fe400000001ff */
[----:B-1----:R-:W-:Y:S02]  /*6280*/  IMAD.MOV.U32 R8, RZ, RZ, 0x192 ;  /* 0x00000192ff087424 */ /* 0x002fe400078e00ff */
[----:B------:R-:W-:Y:S01]  /*6290*/  IMAD.MOV.U32 R13, RZ, RZ, RZ ;  /* 0x000000ffff0d7224 */ /* 0x000fe200078e00ff */
[----:B------:R-:W1:Y:S01]  /*62a0*/  LDCU.64 UR6, c[0x4][0x80] ;  /* 0x01001000ff0677ac */ /* 0x000e620008000a00 */
[----:B------:R-:W3:Y:S01]  /*62b0*/  LDC.64 R2, c[0x4][R3] ;  /* 0x0100000003027b82 */ /* 0x000ee20000000a00 */
[----:B------:R-:W5:Y:S01]  /*62c0*/  LDCU.64 UR4, c[0x4][0x18] ;  /* 0x01000300ff0477ac */ /* 0x000f620008000a00 */
[----:B----4-:R-:W-:Y:S01]  /*62d0*/  MOV R5, UR9 ;  /* 0x0000000900057c02 */ /* 0x010fe20008000f00 */
[----:B--2---:R-:W-:Y:S01]  /*62e0*/  IMAD.U32 R4, RZ, RZ, UR8 ;  /* 0x00000008ff047e24 */ /* 0x004fe2000f8e00ff */
[----:B-1----:R-:W-:Y:S01]  /*62f0*/  MOV R7, UR7 ;  /* 0x0000000700077c02 */ /* 0x002fe20008000f00 */
[----:B------:R-:W-:Y:S01]  /*6300*/  IMAD.U32 R6, RZ, RZ, UR6 ;  /* 0x00000006ff067e24 */ /* 0x000fe2000f8e00ff */
[----:B-----5:R-:W-:Y:S01]  /*6310*/  MOV R11, UR5 ;  /* 0x00000005000b7c02 */ /* 0x020fe20008000f00 */
[----:B------:R-:W-:Y:S02]  /*6320*/  IMAD.U32 R10, RZ, RZ, UR4 ;  /* 0x00000004ff0a7e24 */ /* 0x000fe4000f8e00ff */
[----:B------:R-:W-:Y:S07]  /*6330*/  LEPC R20, `(.L_x_106) ;  /* 0x000000001014794e */ /* 0x000fee0000000000 */
[----:B---3--:R-:W-:Y:S05]  /*6340*/  CALL.ABS.NOINC R2 ;  /* 0x0000000002007343 */ /* 0x008fea0003c00000 */
.L_x_106:
[----:B------:R-:W-:Y:S05]  /*6350*/  BSYNC.RECONVERGENT B6 ;  /* 0x0000000000067941 */ /* 0x000fea0003800200 */
.L_x_105:
[-C--:B------:R-:W-:Y:S01]  /*6360*/  F2FP.F16.E4M3.UNPACK_B R74, R140.reuse ;  /* 0x0000008cff4a723e */ /* 0x080fe200020006ff */
[----:B------:R-:W-:Y:S05]  /*6370*/  WARPSYNC.ALL ;  /* 0x0000000000007948 */ /* 0x000fea0003800000 */
[----:B------:R-:W-:Y:S01]  /*6380*/  R2UR UR4, R71 ;  /* 0x00000000470472ca */ /* 0x000fe200000e0000 */
[--C-:B------:R-:W-:Y:S01]  /*6390*/  HADD2.F32 R72, -RZ, R74.reuse.H0_H0 ;  /* 0x2000004aff487230 */ /* 0x100fe20000004100 */
[----:B------:R-:W-:Y:S01]  /*63a0*/  F2FP.F16.E4M3.UNPACK_B R76, R140.H1 ;  /* 0x0000008cff4c723e */ /* 0x000fe200030006ff */
[----:B------:R-:W-:Y:S01]  /*63b0*/  HADD2.F32 R75, -RZ, R74.H1_H1 ;  /* 0x3000004aff4b7230 */ /* 0x000fe20000004100 */
[-C--:B------:R-:W-:Y:S01]  /*63c0*/  F2FP.F16.E4M3.UNPACK_B R78, R141.reuse ;  /* 0x0000008dff4e723e */ /* 0x080fe200020006ff */
[----:B------:R-:W-:Y:S01]  /*63d0*/  BSSY.RECONVERGENT B0, `(.L_x_107) ;  /* 0x000011d000007945 */ /* 0x000fe20003800200 */
[----:B------:R-:W-:Y:S01]  /*63e0*/  F2FP.F16.E4M3.UNPACK_B R80, R141.H1 ;  /* 0x0000008dff50723e */ /* 0x000fe200030006ff */
[----:B------:R-:W-:Y:S01]  /*63f0*/  HADD2.F32 R74, -RZ, R76.H0_H0 ;  /* 0x2000004cff4a7230 */ /* 0x000fe20000004100 */
[-C--:B------:R-:W-:Y:S01]  /*6400*/  F2FP.F16.E4M3.UNPACK_B R82, R142.reuse ;  /* 0x0000008eff52723e */ /* 0x080fe200020006ff */
[--C-:B------:R-:W-:Y:S01]  /*6410*/  HADD2.F32 R77, -RZ, R78.reuse.H0_H0 ;  /* 0x2000004eff4d7230 */ /* 0x100fe20000004100 */
[----:B------:R-:W-:Y:S01]  /*6420*/  F2FP.F16.E4M3.UNPACK_B R84, R142.H1 ;  /* 0x0000008eff54723e */ /* 0x000fe200030006ff */
[----:B------:R-:W-:Y:S01]  /*6430*/  HADD2.F32 R78, -RZ, R78.H1_H1 ;  /* 0x3000004eff4e7230 */ /* 0x000fe20000004100 */
[-C--:B------:R-:W-:Y:S01]  /*6440*/  F2FP.F16.E4M3.UNPACK_B R86, R143.reuse ;  /* 0x0000008fff56723e */ /* 0x080fe200020006ff */
[----:B-12---:R-:W3:Y:S01]  /*6450*/  LDTM.x64 R4, tmem[UR4] ;  /* 0x00000004000479ee */ /* 0x006ee20008340000 */
[----:B------:R-:W-:Y:S01]  /*6460*/  F2FP.F16.E4M3.UNPACK_B R88, R143.H1 ;  /* 0x0000008fff58723e */ /* 0x000fe200030006ff */
[----:B------:R-:W-:Y:S01]  /*6470*/  HADD2.F32 R76, -RZ, R76.H1_H1 ;  /* 0x3000004cff4c7230 */ /* 0x000fe20000004100 */
[-C--:B------:R-:W-:Y:S01]  /*6480*/  F2FP.F16.E4M3.UNPACK_B R90, R144.reuse ;  /* 0x00000090ff5a723e */ /* 0x080fe200020006ff */
[----:B------:R-:W-:Y:S01]  /*6490*/  HADD2.F32 R79, -RZ, R80.H0_H0 ;  /* 0x20000050ff4f7230 */ /* 0x000fe20000004100 */
[----:B------:R-:W-:Y:S01]  /*64a0*/  F2FP.F16.E4M3.UNPACK_B R92, R144.H1 ;  /* 0x00000090ff5c723e */ /* 0x000fe200030006ff */
[--C-:B------:R-:W-:Y:S01]  /*64b0*/  HADD2.F32 R81, -RZ, R82.reuse.H0_H0 ;  /* 0x20000052ff517230 */ /* 0x100fe20000004100 */
[----:B------:R-:W-:Y:S01]  /*64c0*/  SHF.L.U32 R182, R164, 0x4, RZ ;  /* 0x00000004a4b67819 */ /* 0x000fe200000006ff */
[----:B------:R-:W-:Y:S01]  /*64d0*/  HADD2.F32 R82, -RZ, R82.H1_H1 ;  /* 0x30000052ff527230 */ /* 0x000fe20000004100 */
[----:B------:R-:W-:Y:S01]  /*64e0*/  SHF.L.U32 R188, R163, 0x4, RZ ;  /* 0x00000004a3bc7819 */ /* 0x000fe200000006ff */
[--C-:B------:R-:W-:Y:S01]  /*64f0*/  HADD2.F32 R85, -RZ, R86.reuse.H0_H0 ;  /* 0x20000056ff557230 */ /* 0x100fe20000004100 */
[----:B------:R-:W-:Y:S01]  /*6500*/  IADD3 R176, PT, PT, R171, R182, RZ ;  /* 0x000000b6abb07210 */ /* 0x000fe20007ffe0ff */
[----:B------:R-:W-:Y:S01]  /*6510*/  HADD2.F32 R86, -RZ, R86.H1_H1 ;  /* 0x30000056ff567230 */ /* 0x000fe20000004100 */
[----:B------:R-:W-:Y:S01]  /*6520*/  SHF.L.U32 R183, R169, 0x4, RZ ;  /* 0x00000004a9b77819 */ /* 0x000fe200000006ff */
[--C-:B------:R-:W-:Y:S01]  /*6530*/  HADD2.F32 R89, -RZ, R90.reuse.H0_H0 ;  /* 0x2000005aff597230 */ /* 0x100fe20000004100 */
[----:B------:R-:W-:Y:S01]  /*6540*/  F2FP.F16.E4M3.UNPACK_B R94, R145 ;  /* 0x00000091ff5e723e */ /* 0x000fe200020006ff */
[----:B------:R-:W-:Y:S01]  /*6550*/  HADD2.F32 R90, -RZ, R90.H1_H1 ;  /* 0x3000005aff5a7230 */ /* 0x000fe20000004100 */
[----:B------:R-:W-:Y:S01]  /*6560*/  IADD3 R178, PT, PT, R183, R176, RZ ;  /* 0x000000b0b7b27210 */ /* 0x000fe20007ffe0ff */
[----:B------:R-:W-:Y:S01]  /*6570*/  HADD2.F32 R80, -RZ, R80.H1_H1 ;  /* 0x30000050ff507230 */ /* 0x000fe20000004100 */
[----:B------:R-:W-:Y:S01]  /*6580*/  F2FP.F16.E4M3.UNPACK_B R98, R146 ;  /* 0x00000092ff62723e */ /* 0x000fe200020006ff */
[--C-:B------:R-:W-:Y:S01]  /*6590*/  HADD2.F32 R93, -RZ, R94.reuse.H0_H0 ;  /* 0x2000005eff5d7230 */ /* 0x100fe20000004100 */
[----:B------:R-:W-:Y:S01]  /*65a0*/  F2FP.F16.E4M3.UNPACK_B R102, R147 ;  /* 0x00000093ff66723e */ /* 0x000fe200020006ff */
[----:B------:R-:W-:Y:S01]  /*65b0*/  HADD2.F32 R94, -RZ, R94.H1_H1 ;  /* 0x3000005eff5e7230 */ /* 0x000fe20000004100 */
[----:B------:R-:W-:Y:S01]  /*65c0*/  F2FP.F16.E4M3.UNPACK_B R106, R148 ;  /* 0x00000094ff6a723e */ /* 0x000fe200020006ff */
[C---:B---3--:R-:W-:Y:S01]  /*65d0*/  FMUL R0, R70.reuse, R4 ;  /* 0x0000000446007220 */ /* 0x048fe20000400000 */
[C---:B------:R-:W-:Y:S01]  /*65e0*/  FMUL R2, R70.reuse, R5 ;  /* 0x0000000546027220 */ /* 0x040fe20000400000 */
[C---:B------:R-:W-:Y:S01]  /*65f0*/  FMUL R4, R70.reuse, R8 ;  /* 0x0000000846047220 */ /* 0x040fe20000400000 */
[C---:B------:R-:W-:Y:S01]  /*6600*/  FMUL R5, R70.reuse, R9 ;  /* 0x0000000946057220 */ /* 0x040fe20000400000 */
[C---:B------:R-:W-:Y:S01]  /*6610*/  FFMA R0, R73.reuse, R72, R0 ;  /* 0x0000004849007223 */ /* 0x040fe20000000000 */
[C---:B------:R-:W-:Y:S01]  /*6620*/  FFMA R2, R73.reuse, R75, R2 ;  /* 0x0000004b49027223 */ /* 0x040fe20000000002 */
[C---:B------:R-:W-:Y:S01]  /*6630*/  FMUL R8, R70.reuse, R12 ;  /* 0x0000000c46087220 */ /* 0x040fe20000400000 */
[C---:B------:R-:W-:Y:S01]  /*6640*/  FMUL R9, R70.reuse, R13 ;  /* 0x0000000d46097220 */ /* 0x040fe20000400000 */
[C---:B------:R-:W-:Y:S01]  /*6650*/  FMUL R12, R70.reuse, R16 ;  /* 0x00000010460c7220 */ /* 0x040fe20000400000 */
[C---:B------:R-:W-:Y:S01]  /*6660*/  FMUL R13, R70.reuse, R17 ;  /* 0x00000011460d7220 */ /* 0x040fe20000400000 */
[C---:B------:R-:W-:Y:S01]  /*6670*/  FMUL R16, R70.reuse, R20 ;  /* 0x0000001446107220 */ /* 0x040fe20000400000 */
[C---:B------:R-:W-:Y:S01]  /*6680*/  FMUL R17, R70.reuse, R21 ;  /* 0x0000001546117220 */ /* 0x040fe20000400000 */
[C---:B------:R-:W-:Y:S01]  /*6690*/  FMUL R20, R70.reuse, R24 ;  /* 0x0000001846147220 */ /* 0x040fe20000400000 */
[C---:B------:R-:W-:Y:S01]  /*66a0*/  FMUL R21, R70.reuse, R25 ;  /* 0x0000001946157220 */ /* 0x040fe20000400000 */
[--C-:B------:R-:W-:Y:S02]  /*66b0*/  HADD2.F32 R97, -RZ, R98.reuse.H0_H0 ;  /* 0x20000062ff617230 */ /* 0x100fe40000004100 */
[C---:B------:R-:W-:Y:S01]  /*66c0*/  FMUL R24, R70.reuse, R28 ;  /* 0x0000001c46187220 */ /* 0x040fe20000400000 */
[----:B------:R-:W-:Y:S02]  /*66d0*/  HADD2.F32 R98, -RZ, R98.H1_H1 ;  /* 0x30000062ff627230 */ /* 0x000fe40000004100 */
[C---:B------:R-:W-:Y:S01]  /*66e0*/  FMUL R25, R70.reuse, R29 ;  /* 0x0000001d46197220 */ /* 0x040fe20000400000 */
[--C-:B------:R-:W-:Y:S02]  /*66f0*/  HADD2.F32 R101, -RZ, R102.reuse.H0_H0 ;  /* 0x20000066ff657230 */ /* 0x100fe40000004100 */
[C---:B------:R-:W-:Y:S01]  /*6700*/  FMUL R28, R70.reuse, R32 ;  /* 0x00000020461c7220 */ /* 0x040fe20000400000 */
[----:B------:R-:W-:Y:S02]  /*6710*/  HADD2.F32 R102, -RZ, R102.H1_H1 ;  /* 0x30000066ff667230 */ /* 0x000fe40000004100 */
[C---:B------:R-:W-:Y:S01]  /*6720*/  FMUL R29, R70.reuse, R33 ;  /* 0x00000021461d7220 */ /* 0x040fe20000400000 */
[--C-:B------:R-:W-:Y:S02]  /*6730*/  HADD2.F32 R105, -RZ, R106.reuse.H0_H0 ;  /* 0x2000006aff697230 */ /* 0x100fe40000004100 */
[C---:B------:R-:W-:Y:S01]  /*6740*/  FMUL R32, R70.reuse, R36 ;  /* 0x0000002446207220 */ /* 0x040fe20000400000 */
[----:B------:R-:W-:Y:S01]  /*6750*/  F2FP.F16.E4M3.UNPACK_B R96, R145.H1 ;  /* 0x00000091ff60723e */ /* 0x000fe200030006ff */
[----:B------:R-:W-:Y:S02]  /*6760*/  HADD2.F32 R106, -RZ, R106.H1_H1 ;  /* 0x3000006aff6a7230 */ /* 0x000fe40000004100 */
[C---:B------:R-:W-:Y:S01]  /*6770*/  FMUL R33, R70.reuse, R37 ;  /* 0x0000002546217220 */ /* 0x040fe20000400000 */
[C---:B------:R-:W-:Y:S01]  /*6780*/  FMUL R36, R70.reuse, R40 ;  /* 0x0000002846247220 */ /* 0x040fe20000400000 */
[----:B------:R-:W-:Y:S01]  /*6790*/  F2FP.F16.E4M3.UNPACK_B R100, R146.H1 ;  /* 0x00000092ff64723e */ /* 0x000fe200030006ff */
        /* <DEDUP_REMOVED lines=8> */
[----:B------:R-:W-:Y:S01]  /*6820*/  F2FP.F16.E4M3.UNPACK_B R110, R149 ;  /* 0x00000095ff6e723e */ /* 0x000fe200020006ff */
[C---:B------:R-:W-:Y:S01]  /*6830*/  FMUL R49, R70.reuse, R53 ;  /* 0x0000003546317220 */ /* 0x040fe20000400000 */
[C---:B------:R-:W-:Y:S01]  /*6840*/  FMUL R52, R70.reuse, R56 ;  /* 0x0000003846347220 */ /* 0x040fe20000400000 */
[----:B------:R-:W-:Y:S01]  /*6850*/  F2FP.F16.E4M3.UNPACK_B R112, R149.H1 ;  /* 0x00000095ff70723e */ /* 0x000fe200030006ff */
[C---:B------:R-:W-:Y:S01]  /*6860*/  FMUL R53, R70.reuse, R57 ;  /* 0x0000003946357220 */ /* 0x040fe20000400000 */
[--C-:B------:R-:W-:Y:S02]  /*6870*/  HADD2.F32 R109, -RZ, R110.reuse.H0_H0 ;  /* 0x2000006eff6d7230 */ /* 0x100fe40000004100 */
[C---:B------:R-:W-:Y:S01]  /*6880*/  FMUL R56, R70.reuse, R60 ;  /* 0x0000003c46387220 */ /* 0x040fe20000400000 */
[----:B------:R-:W-:Y:S01]  /*6890*/  F2FP.F16.E4M3.UNPACK_B R114, R150 ;  /* 0x00000096ff72723e */ /* 0x000fe200020006ff */
[----:B------:R-:W-:Y:S02]  /*68a0*/  HADD2.F32 R110, -RZ, R110.H1_H1 ;  /* 0x3000006eff6e7230 */ /* 0x000fe40000004100 */
[C---:B------:R-:W-:Y:S01]  /*68b0*/  FMUL R57, R70.reuse, R61 ;  /* 0x0000003d46397220 */ /* 0x040fe20000400000 */
[C---:B------:R-:W-:Y:S01]  /*68c0*/  FMUL R60, R70.reuse, R64 ;  /* 0x00000040463c7220 */ /* 0x040fe20000400000 */
[----:B------:R-:W-:Y:S01]  /*68d0*/  F2FP.F16.E4M3.UNPACK_B R116, R150.H1 ;  /* 0x00000096ff74723e */ /* 0x000fe200030006ff */
[--C-:B------:R-:W-:Y:S02]  /*68e0*/  HADD2.F32 R113, -RZ, R114.reuse.H0_H0 ;  /* 0x20000072ff717230 */ /* 0x100fe40000004100 */
[C---:B------:R-:W-:Y:S01]  /*68f0*/  FMUL R61, R70.reuse, R65 ;  /* 0x00000041463d7220 */ /* 0x040fe20000400000 */
[----:B------:R-:W-:Y:S02]  /*6900*/  HADD2.F32 R114, -RZ, R114.H1_H1 ;  /* 0x30000072ff727230 */ /* 0x000fe40000004100 */
[C---:B------:R-:W-:Y:S01]  /*6910*/  FMUL R3, R70.reuse, R6 ;  /* 0x0000000646037220 */ /* 0x040fe20000400000 */
[----:B------:R-:W-:Y:S01]  /*6920*/  F2FP.F16.E4M3.UNPACK_B R118, R151 ;  /* 0x00000097ff76723e */ /* 0x000fe200020006ff */
[C---:B------:R-:W-:Y:S01]  /*6930*/  FMUL R7, R70.reuse, R7 ;  /* 0x0000000746077220 */ /* 0x040fe20000400000 */
[C---:B------:R-:W-:Y:S01]  /*6940*/  FMUL R6, R70.reuse, R10 ;  /* 0x0000000a46067220 */ /* 0x040fe20000400000 */
[----:B------:R-:W-:Y:S01]  /*6950*/  F2FP.F16.E4M3.UNPACK_B R120, R151.H1 ;  /* 0x00000097ff78723e */ /* 0x000fe200030006ff */
[C---:B------:R-:W-:Y:S01]  /*6960*/  FFMA R3, R73.reuse, R74, R3 ;  /* 0x0000004a49037223 */ /* 0x040fe20000000003 */
[C---:B------:R-:W-:Y:S01]  /*6970*/  FFMA R7, R73.reuse, R76, R7 ;  /* 0x0000004c49077223 */ /* 0x040fe20000000007 */
[----:B------:R-:W-:Y:S01]  /*6980*/  F2FP.F16.E4M3.UNPACK_B R122, R152 ;  /* 0x00000098ff7a723e */ /* 0x000fe200020006ff */
[C---:B------:R-:W-:Y:S01]  /*6990*/  FFMA R4, R73.reuse, R77, R4 ;  /* 0x0000004d49047223 */ /* 0x040fe20000000004 */
[C---:B------:R-:W-:Y:S01]  /*69a0*/  FFMA R5, R73.reuse, R78, R5 ;  /* 0x0000004e49057223 */ /* 0x040fe20000000005 */
[----:B------:R-:W-:Y:S01]  /*69b0*/  F2FP.F16.E4M3.UNPACK_B R124, R152.H1 ;  /* 0x00000098ff7c723e */ /* 0x000fe200030006ff */
[----:B------:R-:W-:Y:S01]  /*69c0*/  FFMA R6, R73, R79, R6 ;  /* 0x0000004f49067223 */ /* 0x000fe20000000006 */
[----:B------:R-:W-:Y:S01]  /*69d0*/  F2FP.SATFINITE.E4M3.F32.PACK_AB_MERGE_C R179, R7, R3, RZ ;  /* 0x0000000307b3723e */ /* 0x000fe200048070ff */
[----:B------:R-:W-:Y:S02]  /*69e0*/  HADD2.F32 R117, -RZ, R118.H0_H0 ;  /* 0x20000076ff757230 */ /* 0x000fe40000004100 */
[----:B------:R-:W-:Y:S01]  /*69f0*/  FMUL R11, R70, R11 ;  /* 0x0000000b460b7220 */ /* 0x000fe20000400000 */
[----:B------:R-:W-:Y:S01]  /*6a00*/  HADD2.F32 R83, -RZ, R84.H0_H0 ;  /* 0x20000054ff537230 */ /* 0x000fe20000004100 */
[----:B------:R-:W-:Y:S01]  /*6a10*/  F2FP.SATFINITE.E4M3.F32.PACK_AB_MERGE_C R184, R2, R0, R179 ;  /* 0x0000000002b8723e */ /* 0x000fe200048070b3 */
[----:B------:R-:W-:Y:S01]  /*6a20*/  HADD2.F32 R118, -RZ, R118.H1_H1 ;  /* 0x30000076ff767230 */ /* 0x000fe20000004100 */
[----:B------:R-:W-:Y:S01]  /*6a30*/  IADD3 R179, PT, PT, R171, R188, RZ ;  /* 0x000000bcabb37210 */ /* 0x000fe20007ffe0ff */
[C---:B------:R-:W-:Y:S01]  /*6a40*/  FFMA R11, R73.reuse, R80, R11 ;  /* 0x00000050490b7223 */ /* 0x040fe2000000000b */
[C---:B------:R-:W-:Y:S01]  /*6a50*/  FFMA R8, R73.reuse, R81, R8 ;  /* 0x0000005149087223 */ /* 0x040fe20000000008 */
[----:B------:R-:W-:Y:S01]  /*6a60*/  FFMA R9, R73, R82, R9 ;  /* 0x0000005249097223 */ /* 0x000fe20000000009 */
[----:B------:R-:W-:Y:S02]  /*6a70*/  HADD2.F32 R121, -RZ, R122.H0_H0 ;  /* 0x2000007aff797230 */ /* 0x000fe40000004100 */
[C---:B------:R-:W-:Y:S01]  /*6a80*/  FMUL R10, R70.reuse, R14 ;  /* 0x0000000e460a7220 */ /* 0x040fe20000400000 */
[----:B------:R-:W-:Y:S01]  /*6a90*/  HADD2.F32 R84, -RZ, R84.H1_H1 ;  /* 0x30000054ff547230 */ /* 0x000fe20000004100 */
[----:B------:R-:W-:Y:S01]  /*6aa0*/  F2FP.SATFINITE.E4M3.F32.PACK_AB_MERGE_C R185, R11, R6, RZ ;  /* 0x000000060bb9723e */ /* 0x000fe200048070ff */
[----:B------:R-:W-:Y:S02]  /*6ab0*/  HADD2.F32 R122, -RZ, R122.H1_H1 ;  /* 0x3000007aff7a7230 */ /* 0x000fe40000004100 */
[----:B------:R-:W-:Y:S01]  /*6ac0*/  FFMA R10, R73, R83, R10 ;  /* 0x00000053490a7223 */ /* 0x000fe2000000000a */
[C---:B------:R-:W-:Y:S01]  /*6ad0*/  FMUL R15, R70.reuse, R15 ;  /* 0x0000000f460f7220 */ /* 0x040fe20000400000 */
[--C-:B------:R-:W-:Y:S01]  /*6ae0*/  HADD2.F32 R87, -RZ, R88.reuse.H0_H0 ;  /* 0x20000058ff577230 */ /* 0x100fe20000004100 */
[----:B------:R-:W-:Y:S01]  /*6af0*/  F2FP.SATFINITE.E4M3.F32.PACK_AB_MERGE_C R185, R5, R4, R185 ;  /* 0x0000000405b9723e */ /* 0x000fe200048070b9 */
[----:B------:R-:W-:Y:S02]  /*6b00*/  HADD2.F32 R88, -RZ, R88.H1_H1 ;  /* 0x30000058ff587230 */ /* 0x000fe40000004100 */
[C---:B------:R-:W-:Y:S01]  /*6b10*/  FFMA R15, R73.reuse, R84, R15 ;  /* 0x00000054490f7223 */ /* 0x040fe2000000000f */
[C---:B------:R-:W-:Y:S01]  /*6b20*/  FFMA R12, R73.reuse, R85, R12 ;  /* 0x00000055490c7223 */ /* 0x040fe2000000000c */
[----:B------:R-:W-:Y:S01]  /*6b30*/  FFMA R13, R73, R86, R13 ;  /* 0x00000056490d7223 */ /* 0x000fe2000000000d */
[C---:B------:R-:W-:Y:S01]  /*6b40*/  FMUL R14, R70.reuse, R18 ;  /* 0x00000012460e7220 */ /* 0x040fe20000400000 */
[----:B------:R-:W-:Y:S01]  /*6b50*/  F2FP.F16.E4M3.UNPACK_B R126, R153 ;  /* 0x00000099ff7e723e */ /* 0x000fe200020006ff */
[C---:B------:R-:W-:Y:S01]  /*6b60*/  FMUL R19, R70.reuse, R19 ;  /* 0x0000001346137220 */ /* 0x040fe20000400000 */
[----:B------:R-:W-:Y:S01]  /*6b70*/  HADD2.F32 R91, -RZ, R92.H0_H0 ;  /* 0x2000005cff5b7230 */ /* 0x000fe20000004100 */
[----:B------:R-:W-:Y:S01]  /*6b80*/  F2FP.SATFINITE.E4M3.F32.PACK_AB_MERGE_C R186, R15, R10, RZ ;  /* 0x0000000a0fba723e */ /* 0x000fe200048070ff */
[C---:B------:R-:W-:Y:S01]  /*6b90*/  FFMA R14, R73.reuse, R87, R14 ;  /* 0x00000057490e7223 */ /* 0x040fe2000000000e */
[C---:B------:R-:W-:Y:S01]  /*6ba0*/  FFMA R19, R73.reuse, R88, R19 ;  /* 0x0000005849137223 */ /* 0x040fe20000000013 */
[C---:B------:R-:W-:Y:S01]  /*6bb0*/  FFMA R16, R73.reuse, R89, R16 ;  /* 0x0000005949107223 */ /* 0x040fe20000000010 */
[----:B------:R-:W-:Y:S01]  /*6bc0*/  F2FP.F16.E4M3.UNPACK_B R128, R153.H1 ;  /* 0x00000099ff80723e */ /* 0x000fe200030006ff */
[----:B------:R-:W-:Y:S01]  /*6bd0*/  FFMA R17, R73, R90, R17 ;  /* 0x0000005a49117223 */ /* 0x000fe20000000011 */
[----:B------:R-:W-:Y:S01]  /*6be0*/  F2FP.SATFINITE.E4M3.F32.PACK_AB_MERGE_C R186, R9, R8, R186 ;  /* 0x0000000809ba723e */ /* 0x000fe200048070ba */
[--C-:B------:R-:W-:Y:S01]  /*6bf0*/  HADD2.F32 R125, -RZ, R126.reuse.H0_H0 ;  /* 0x2000007eff7d7230 */ /* 0x100fe20000004100 */
[----:B------:R-:W-:Y:S01]  /*6c00*/  F2FP.SATFINITE.E4M3.F32.PACK_AB_MERGE_C R187, R19, R14, RZ ;  /* 0x0000000e13bb723e */ /* 0x000fe200048070ff */
[----:B------:R-:W-:Y:S02]  /*6c10*/  HADD2.F32 R126, -RZ, R126.H1_H1 ;  /* 0x3000007eff7e7230 */ /* 0x000fe40000004100 */
[C---:B------:R-:W-:Y:S01]  /*6c20*/  FMUL R18, R70.reuse, R22 ;  /* 0x0000001646127220 */ /* 0x040fe20000400000 */
[----:B------:R-:W-:Y:S01]  /*6c30*/  HADD2.F32 R92, -RZ, R92.H1_H1 ;  /* 0x3000005cff5c7230 */ /* 0x000fe20000004100 */
[----:B------:R-:W-:Y:S01]  /*6c40*/  F2FP.SATFINITE.E4M3.F32.PACK_AB_MERGE_C R187, R13, R12, R187 ;  /* 0x0000000c0dbb723e */ /* 0x000fe200048070bb */
[C---:B------:R-:W-:Y:S01]  /*6c50*/  FMUL R23, R70.reuse, R23 ;  /* 0x0000001746177220 */ /* 0x040fe20000400000 */
[--C-:B------:R-:W-:Y:S02]  /*6c60*/  HADD2.F32 R95, -RZ, R96.reuse.H0_H0 ;  /* 0x20000060ff5f7230 */ /* 0x100fe40000004100 */
[C---:B------:R-:W-:Y:S01]  /*6c70*/  FFMA R18, R73.reuse, R91, R18 ;  /* 0x0000005b49127223 */ /* 0x040fe20000000012 */
[----:B------:R-:W-:Y:S01]  /*6c80*/  HADD2.F32 R96, -RZ, R96.H1_H1 ;  /* 0x30000060ff607230 */ /* 0x000fe20000004100 */
[----:B------:R1:W-:Y:S01]  /*6c90*/  STS.128 [R137+UR44+0x8200], R184 ;  /* 0x008200b889007988 */ /* 0x0003e20008000c2c */
        /* <DEDUP_REMOVED lines=48> */
[----:B------:R1:W-:Y:S01]  /*6fa0*/  STS.128 [R176+0x8010], R192 ;  /* 0x008010c0b0007388 */ /* 0x0003e20000000c00 */
[C---:B------:R-:W-:Y:S01]  /*6fb0*/  FFMA R39, R73.reuse, R108, R39 ;  /* 0x0000006c49277223 */ /* 0x040fe20000000027 */
[C---:B------:R-:W-:Y:S01]  /*6fc0*/  FFMA R36, R73.reuse, R109, R36 ;  /* 0x0000006d49247223 */ /* 0x040fe20000000024 */
[----:B------:R-:W-:Y:S01]  /*6fd0*/  FFMA R37, R73, R110, R37 ;  /* 0x0000006e49257223 */ /* 0x000fe20000000025 */
[----:B------:R-:W-:Y:S01]  /*6fe0*/  FMUL R38, R70, R42 ;  /* 0x0000002a46267220 */ /* 0x000fe20000400000 */
[----:B------:R-:W-:Y:S01]  /*6ff0*/  ISETP.NE.AND P0, PT, R174, RZ, PT ;  /* 0x000000ffae00720c */ /* 0x000fe20003f05270 */
[C---:B------:R-:W-:Y:S01]  /*7000*/  FMUL R43, R70.reuse, R43 ;  /* 0x0000002b462b7220 */ /* 0x040fe20000400000 */
[--C-:B------:R-:W-:Y:S01]  /*7010*/  HADD2.F32 R115, -RZ, R116.reuse.H0_H0 ;  /* 0x20000074ff737230 */ /* 0x100fe20000004100 */
[----:B------:R-:W-:Y:S01]  /*7020*/  F2FP.SATFINITE.E4M3.F32.PACK_AB_MERGE_C R196, R39, R34, RZ ;  /* 0x0000002227c4723e */ /* 0x000fe200048070ff */
[C---:B------:R-:W-:Y:S01]  /*7030*/  FFMA R38, R73.reuse, R111, R38 ;  /* 0x0000006f49267223 */ /* 0x040fe20000000026 */
[C---:B------:R-:W-:Y:S01]  /*7040*/  FFMA R43, R73.reuse, R112, R43 ;  /* 0x00000070492b7223 */ /* 0x040fe2000000002b */
[----:B------:R-:W-:Y:S01]  /*7050*/  FFMA R40, R73, R113, R40 ;  /* 0x0000007149287223 */ /* 0x000fe20000000028 */
[----:B------:R-:W-:Y:S01]  /*7060*/  F2FP.SATFINITE.E4M3.F32.PACK_AB_MERGE_C R196, R33, R32, R196 ;  /* 0x0000002021c4723e */ /* 0x000fe200048070c4 */
[----:B------:R-:W-:Y:S01]  /*7070*/  FFMA R41, R73, R114, R41 ;  /* 0x0000007249297223 */ /* 0x000fe20000000029 */
[----:B------:R-:W-:Y:S01]  /*7080*/  HADD2.F32 R116, -RZ, R116.H1_H1 ;  /* 0x30000074ff747230 */ /* 0x000fe20000004100 */
[----:B------:R-:W-:Y:S01]  /*7090*/  F2FP.SATFINITE.E4M3.F32.PACK_AB_MERGE_C R197, R43, R38, RZ ;  /* 0x000000262bc5723e */ /* 0x000fe200048070ff */
[C---:B------:R-:W-:Y:S01]  /*70a0*/  FMUL R42, R70.reuse, R46 ;  /* 0x0000002e462a7220 */ /* 0x040fe20000400000 */
[C---:B------:R-:W-:Y:S01]  /*70b0*/  FMUL R47, R70.reuse, R47 ;  /* 0x0000002f462f7220 */ /* 0x040fe20000400000 */
[--C-:B------:R-:W-:Y:S01]  /*70c0*/  HADD2.F32 R119, -RZ, R120.reuse.H0_H0 ;  /* 0x20000078ff777230 */ /* 0x100fe20000004100 */
[----:B------:R-:W-:Y:S01]  /*70d0*/  F2FP.SATFINITE.E4M3.F32.PACK_AB_MERGE_C R197, R37, R36, R197 ;  /* 0x0000002425c5723e */ /* 0x000fe200048070c5 */
[C---:B------:R-:W-:Y:S01]  /*70e0*/  FFMA R42, R73.reuse, R115, R42 ;  /* 0x00000073492a7223 */ /* 0x040fe2000000002a */
[C---:B------:R-:W-:Y:S01]  /*70f0*/  FFMA R47, R73.reuse, R116, R47 ;  /* 0x00000074492f7223 */ /* 0x040fe2000000002f */
[----:B------:R-:W-:Y:S01]  /*7100*/  FFMA R44, R73, R117, R44 ;  /* 0x00000075492c7223 */ /* 0x000fe2000000002c */
[----:B------:R-:W-:Y:S01]  /*7110*/  ISETP.NE.AND P6, PT, R189, RZ, PT ;  /* 0x000000ffbd00720c */ /* 0x000fe20003fc5270 */
[----:B------:R-:W-:Y:S01]  /*7120*/  FFMA R45, R73, R118, R45 ;  /* 0x00000076492d7223 */ /* 0x000fe2000000002d */
[----:B------:R-:W-:Y:S01]  /*7130*/  HADD2.F32 R120, -RZ, R120.H1_H1 ;  /* 0x30000078ff787230 */ /* 0x000fe20000004100 */
[----:B------:R-:W-:Y:S01]  /*7140*/  F2FP.SATFINITE.E4M3.F32.PACK_AB_MERGE_C R198, R47, R42, RZ ;  /* 0x0000002a2fc6723e */ /* 0x000fe200048070ff */
[C---:B------:R-:W-:Y:S01]  /*7150*/  FMUL R46, R70.reuse, R50 ;  /* 0x00000032462e7220 */ /* 0x040fe20000400000 */
[C---:B------:R-:W-:Y:S01]  /*7160*/  FMUL R51, R70.reuse, R51 ;  /* 0x0000003346337220 */ /* 0x040fe20000400000 */
[--C-:B------:R-:W-:Y:S02]  /*7170*/  HADD2.F32 R123, -RZ, R124.reuse.H0_H0 ;  /* 0x2000007cff7b7230 */ /* 0x100fe40000004100 */
[C---:B------:R-:W-:Y:S01]  /*7180*/  FMUL R50, R70.reuse, R54 ;  /* 0x0000003646327220 */ /* 0x040fe20000400000 */
[C---:B------:R-:W-:Y:S01]  /*7190*/  FFMA R46, R73.reuse, R119, R46 ;  /* 0x00000077492e7223 */ /* 0x040fe2000000002e */
[----:B------:R-:W-:Y:S02]  /*71a0*/  HADD2.F32 R124, -RZ, R124.H1_H1 ;  /* 0x3000007cff7c7230 */ /* 0x000fe40000004100 */
[C---:B------:R-:W-:Y:S01]  /*71b0*/  FFMA R51, R73.reuse, R120, R51 ;  /* 0x0000007849337223 */ /* 0x040fe20000000033 */
[C---:B------:R-:W-:Y:S01]  /*71c0*/  FMUL R55, R70.reuse, R55 ;  /* 0x0000003746377220 */ /* 0x040fe20000400000 */
[C---:B------:R-:W-:Y:S01]  /*71d0*/  FFMA R48, R73.reuse, R121, R48 ;  /* 0x0000007949307223 */ /* 0x040fe20000000030 */
[C---:B------:R-:W-:Y:S01]  /*71e0*/  FFMA R49, R73.reuse, R122, R49 ;  /* 0x0000007a49317223 */ /* 0x040fe20000000031 */
[--C-:B------:R-:W-:Y:S02]  /*71f0*/  HADD2.F32 R127, -RZ, R128.reuse.H0_H0 ;  /* 0x20000080ff7f7230 */ /* 0x100fe40000004100 */
[C---:B------:R-:W-:Y:S01]  /*7200*/  FFMA R50, R73.reuse, R123, R50 ;  /* 0x0000007b49327223 */ /* 0x040fe20000000032 */
[----:B------:R-:W-:Y:S02]  /*7210*/  HADD2.F32 R128, -RZ, R128.H1_H1 ;  /* 0x30000080ff807230 */ /* 0x000fe40000004100 */
[C---:B------:R-:W-:Y:S01]  /*7220*/  FMUL R54, R70.reuse, R58 ;  /* 0x0000003a46367220 */ /* 0x040fe20000400000 */
        /* <DEDUP_REMOVED lines=16> */
[----:B------:R-:W-:Y:S01]  /*7330*/  FFMA R63, R73, R132, R63 ;  /* 0x00000084493f7223 */ /* 0x000fe2000000003f */
[----:B------:R-:W-:Y:S01]  /*7340*/  FMUL R67, R70, R67 ;  /* 0x0000004346437220 */ /* 0x000fe20000400000 */
[----:B------:R-:W-:Y:S01]  /*7350*/  F2FP.SATFINITE.E4M3.F32.PACK_AB_MERGE_C R199, R51, R46, RZ ;  /* 0x0000002e33c7723e */ /* 0x000fe200048070ff */
[C---:B------:R-:W-:Y:S01]  /*7360*/  FFMA R60, R73.reuse, R133, R60 ;  /* 0x00000085493c7223 */ /* 0x040fe2000000003c */
[C---:B------:R-:W-:Y:S01]  /*7370*/  FFMA R61, R73.reuse, R134, R61 ;  /* 0x00000086493d7223 */ /* 0x040fe2000000003d */
[C---:B------:R-:W-:Y:S01]  /*7380*/  FFMA R62, R73.reuse, R135, R62 ;  /* 0x00000087493e7223 */ /* 0x040fe2000000003e */
[----:B------:R-:W-:Y:S01]  /*7390*/  FFMA R67, R73, R136, R67 ;  /* 0x0000008849437223 */ /* 0x000fe20000000043 */
[----:B------:R-:W-:Y:S02]  /*73a0*/  F2FP.SATFINITE.E4M3.F32.PACK_AB_MERGE_C R198, R41, R40, R198 ;  /* 0x0000002829c6723e */ /* 0x000fe400048070c6 */
[----:B------:R-:W-:Y:S02]  /*73b0*/  F2FP.SATFINITE.E4M3.F32.PACK_AB_MERGE_C R199, R45, R44, R199 ;  /* 0x0000002c2dc7723e */ /* 0x000fe400048070c7 */
[----:B------:R-:W-:Y:S02]  /*73c0*/  F2FP.SATFINITE.E4M3.F32.PACK_AB_MERGE_C R200, R55, R50, RZ ;  /* 0x0000003237c8723e */ /* 0x000fe400048070ff */
[----:B------:R-:W-:Y:S01]  /*73d0*/  F2FP.SATFINITE.E4M3.F32.PACK_AB_MERGE_C R201, R59, R54, RZ ;  /* 0x000000363bc9723e */ /* 0x000fe200048070ff */
[----:B------:R1:W-:Y:S01]  /*73e0*/  STS.128 [R179+0x8020], R196 ;  /* 0x008020c4b3007388 */ /* 0x0003e20000000c00 */
[----:B------:R-:W-:Y:S02]  /*73f0*/  F2FP.SATFINITE.E4M3.F32.PACK_AB_MERGE_C R202, R63, R58, RZ ;  /* 0x0000003a3fca723e */ /* 0x000fe400048070ff */
[----:B------:R-:W-:Y:S02]  /*7400*/  F2FP.SATFINITE.E4M3.F32.PACK_AB_MERGE_C R203, R67, R62, RZ ;  /* 0x0000003e43cb723e */ /* 0x000fe400048070ff */
[----:B------:R-:W-:Y:S02]  /*7410*/  F2FP.SATFINITE.E4M3.F32.PACK_AB_MERGE_C R200, R49, R48, R200 ;  /* 0x0000003031c8723e */ /* 0x000fe400048070c8 */
[----:B------:R-:W-:Y:S02]  /*7420*/  F2FP.SATFINITE.E4M3.F32.PACK_AB_MERGE_C R201, R53, R52, R201 ;  /* 0x0000003435c9723e */ /* 0x000fe400048070c9 */
[----:B------:R-:W-:Y:S02]  /*7430*/  F2FP.SATFINITE.E4M3.F32.PACK_AB_MERGE_C R202, R57, R56, R202 ;  /* 0x0000003839ca723e */ /* 0x000fe400048070ca */
[----:B------:R-:W-:Y:S02]  /*7440*/  F2FP.SATFINITE.E4M3.F32.PACK_AB_MERGE_C R203, R61, R60, R203 ;  /* 0x0000003c3dcb723e */ /* 0x000fe400048070cb */
[----:B------:R-:W-:Y:S02]  /*7450*/  LEA R190, R166, UR44, 0x3 ;  /* 0x0000002ca6be7c11 */ /* 0x000fe4000f8e18ff */
[----:B------:R-:W-:Y:S01]  /*7460*/  @P6 SHF.L.U32 R191, R165, 0x1f, RZ ;  /* 0x0000001fa5bf6819 */ /* 0x000fe200000006ff */
[----:B------:R1:W-:Y:S01]  /*7470*/  STS.128 [R178+0x8010], R200 ;  /* 0x008010c8b2007388 */ /* 0x0003e20000000c00 */
[----:B------:R-:W-:Y:S01]  /*7480*/  @!PT LDS RZ, [RZ] ;  /* 0x00000000fffff984 */ /* 0x000fe20000000800 */
[----:B------:R-:W-:Y:S01]  /*7490*/  @!PT LDS RZ, [RZ] ;  /* 0x00000000fffff984 */ /* 0x000fe20000000800 */
[----:B------:R-:W-:Y:S01]  /*74a0*/  @!PT LDS RZ, [RZ] ;  /* 0x00000000fffff984 */ /* 0x000fe20000000800 */
[----:B------:R-:W-:Y:S01]  /*74b0*/  @!PT LDS RZ, [RZ] ;  /* 0x00000000fffff984 */ /* 0x000fe20000000800 */
[----:B------:R2:W-:Y:S07]  /*74c0*/  MEMBAR.ALL.CTA ;  /* 0x0000000000007992 */ /* 0x0005ee0000008000 */
[----:B--2---:R-:W2:Y:S02]  /*74d0*/  FENCE.VIEW.ASYNC.S ;  /* 0x00000000000073c6 */ /* 0x004ea40000000000 */
[----:B--2---:R-:W-:Y:S06]  /*74e0*/  BAR.SYNC.DEFER_BLOCKING 0x1, 0x80 ;  /* 0x0042000000007b1d */ /* 0x004fec0000010000 */
[----:B------:R-:W-:Y:S05]  /*74f0*/  @P0 BRA `(.L_x_108) ;  /* 0x0000000000280947 */ /* 0x000fea0003800000 */
[----:B------:R-:W-:Y:S01]  /*7500*/  UIADD3 UR4, UPT, UPT, UR44, 0x8200, URZ ;  /* 0x000082002c047890 */ /* 0x000fe2000fffe0ff */
[----:B------:R-:W-:Y:S05]  /*7510*/  UMOV UR51, UR36 ;  /* 0x0000002400337c82 */ /* 0x000fea0008000000 */
[----:B------:R-:W-:Y:S01]  /*7520*/  MOV R173, UR4 ;  /* 0x0000000400ad7c02 */ /* 0x000fe20008000f00 */
[----:B------:R-:W-:Y:S03]  /*7530*/  UIADD3 UR4, UP0, UPT, UR62, 0x680, URZ ;  /* 0x000006803e047890 */ /* 0x000fe6000ff1e0ff */
[----:B------:R-:W-:Y:S01]  /*7540*/  R2UR UR48, R173 ;  /* 0x00000000ad3072ca */ /* 0x000fe200000e0000 */
[----:B------:R-:W-:Y:S11]  /*7550*/  UIADD3.X UR5, UPT, UPT, URZ, UR63, URZ, UP0, !UPT ;  /* 0x0000003fff057290 */ /* 0x000ff600087fe4ff */
[----:B------:R-:W-:Y:S01]  /*7560*/  @!UPT UIADD3 URZ, UPT, UPT, URZ, URZ, URZ ;  /* 0x000000fffffff290 */ /* 0x000fe2000fffe0ff */
[----:B------:R2:W-:Y:S01]  /*7570*/  UTMASTG.3D [UR48], [UR4] ;  /* 0x00000030040073b5 */ /* 0x0005e20008010000 */
[----:B------:R0:W-:Y:S01]  /*7580*/  UTMACMDFLUSH ;  /* 0x00000000000079b7 */ /* 0x0001e20000000000 */
[----:B--2---:R-:W-:Y:S04]  /*7590*/  DEPBAR.LE SB0, 0x1 ;  /* 0x000080400000791a */ /* 0x004fe80000000000 */
.L_x_108:
[----:B------:R-:W-:Y:S05]  /*75a0*/  BSYNC.RECONVERGENT B0 ;  /* 0x0000000000007941 */ /* 0x000fea0003800200 */
.L_x_107:
[----:B------:R-:W-:Y:S06]  /*75b0*/  BAR.SYNC.DEFER_BLOCKING 0x1, 0x80 ;  /* 0x0042000000007b1d */ /* 0x000fec0000010000 */
[----:B------:R-:W2:Y:S01]  /*75c0*/  @P6 SYNCS.PHASECHK.TRANS64.TRYWAIT P0, [R190+URZ+0x70], R191 ;  /* 0x000070bfbe0065a7 */ /* 0x000ea200080011ff */
[----:B------:R-:W-:Y:S01]  /*75d0*/  BSSY B1, `(.L_x_109) ;  /* 0x0000023000017945 */ /* 0x000fe20003800000 */
[----:B--2---:R-:W-:Y:S03]  /*75e0*/  @P6 SEL R180, RZ, 0x1, !P0 ;  /* 0x00000001ffb46807 */ /* 0x004fe60004000000 */
[----:B------:R-:W-:Y:S05]  /*75f0*/  @!P6 BRA `(.L_x_110) ;  /* 0x000000000080e947 */ /* 0x000fea0003800000 */
[----:B------:R-:W-:Y:S01]  /*7600*/  ISETP.NE.AND P1, PT, R181, RZ, PT ;  /* 0x000000ffb500720c */ /* 0x000fe20003f25270 */
[----:B------:R-:W2:Y:S01]  /*7610*/  S2R R0, SR_CgaCtaId ;  /* 0x0000000000007919 */ /* 0x000ea20000008800 */
[----:B------:R-:W-:Y:S01]  /*7620*/  ISETP.NE.AND P0, PT, R180, RZ, PT ;  /* 0x000000ffb400720c */ /* 0x000fe20003f05270 */
[----:B------:R-:W-:Y:S10]  /*7630*/  BSSY B0, `(.L_x_111) ;  /* 0x0000009000007945 */ /* 0x000ff40003800000 */
[----:B------:R-:W-:Y:S04]  /*7640*/  @P1 IMAD R3, R166, 0x2000, R171 ;  /* 0x00002000a6031824 */ /* 0x000fe800078e02ab */
[C---:B------:R-:W-:Y:S01]  /*7650*/  @P1 IMAD.IADD R6, R3.reuse, 0x1, R182 ;  /* 0x0000000103061824 */ /* 0x040fe200078e02b6 */
[----:B------:R-:W-:Y:S03]  /*7660*/  @P1 IADD3 R4, PT, PT, R3, R188, RZ ;  /* 0x000000bc03041210 */ /* 0x000fe60007ffe0ff */
[----:B------:R-:W-:Y:S01]  /*7670*/  @P1 IMAD.IADD R2, R183, 0x1, R6 ;  /* 0x00000001b7021824 */ /* 0x000fe200078e0206 */
[----:B------:R-:W-:Y:S06]  /*7680*/  @P0 BRA `(.L_x_112) ;  /* 0x00000000000c0947 */ /* 0x000fec0003800000 */
[----:B------:R-:W-:Y:S04]  /*7690*/  SHF.L.U32 R5, R165, 0x1f, RZ ;  /* 0x0000001fa5057819 */ /* 0x000fe800000006ff */
[----:B------:R-:W3:Y:S02]  /*76a0*/  SYNCS.PHASECHK.TRANS64.TRYWAIT P0, [R190+URZ+0x70], R5 ;  /* 0x00007005be0075a7 */ /* 0x000ee400080011ff */
[----:B---3--:R-:W-:Y:S05]  /*76b0*/  @!P0 BRA `(.L_x_113) ;  /* 0x0000004c00188947 */ /* 0x008fea0003800000 */
.L_x_112:
[----:B------:R-:W-:Y:S05]  /*76c0*/  BSYNC B0 ;  /* 0x0000000000007941 */ /* 0x000fea0003800000 */
.L_x_111:
[----:B------:R-:W-:Y:S01]  /*76d0*/  ISETP.NE.AND P0, PT, R181, RZ, PT ;  /* 0x000000ffb500720c */ /* 0x000fe20003f05270 */
[----:B---3--:R-:W-:Y:S02]  /*76e0*/  VIADD R5, R190, 0x90 ;  /* 0x00000090be057836 */ /* 0x008fe40000000000 */
[----:B------:R-:W-:Y:S03]  /*76f0*/  VIADD R166, R166, 0x1 ;  /* 0x00000001a6a67836 */ /* 0x000fe60000000000 */
[----:B--2---:R-:W-:Y:S07]  /*7700*/  PRMT R0, R0, 0x654, R5 ;  /* 0x0000065400007816 */ /* 0x004fee0000000005 */
[----:B------:R2:W3:Y:S04]  /*7710*/  @P0 LDS.128 R140, [R3] ;  /* 0x00000000038c0984 */ /* 0x0004e80000000c00 */
[----:B------:R2:W4:Y:S04]  /*7720*/  @P0 LDS.128 R148, [R4+0x20] ;  /* 0x0000200004940984 */ /* 0x0005280000000c00 */
        /* <DEDUP_REMOVED lines=12> */
[----:B--234-:R-:W-:Y:S02]  /*77f0*/  LOP3.LUT R165, R165, R0, RZ, 0x3c, !PT ;  /* 0x00000000a5a57212 */ /* 0x01cfe400078e3cff */
.L_x_110:
[----:B------:R-:W-:Y:S05]  /*7800*/  BSYNC B1 ;  /* 0x0000000000017941 */ /* 0x000fea0003800000 */
.L_x_109:
[----:B------:R-:W-:Y:S01]  /*7810*/  VIADD R0, R71, 0x40 ;  /* 0x0000004047007836 */ /* 0x000fe20000000000 */
[----:B------:R-:W-:Y:S04]  /*7820*/  BSSY.RECONVERGENT B6, `(.L_x_114) ;  /* 0x0000015000067945 */ /* 0x000fe80003800200 */
[----:B------:R-:W-:Y:S04]  /*7830*/  SHF.R.U32.HI R0, RZ, 0x15, R0 ;  /* 0x00000015ff007819 */ /* 0x000fe80000011600 */
[----:B------:R-:W-:Y:S11]  /*7840*/  LOP3.LUT P0, RZ, R0, 0x3, R159, 0x48, !PT ;  /* 0x0000000300ff7812 */ /* 0x000ff6000780489f */
[----:B------:R-:W-:Y:S02]  /*7850*/  @!UPT UIADD3 URZ, UPT, UPT, URZ, URZ, URZ ;  /* 0x000000fffffff290 */ /* 0x000fe4000fffe0ff */
        /* <DEDUP_REMOVED lines=8> */
[----:B------:R-:W5:Y:S01]  /*78e0*/  LDCU.64 UR4, c[0x4][0x18] ;  /* 0x01000300ff0477ac */ /* 0x000f620008000a00 */
[----:B--2---:R-:W-:Y:S01]  /*78f0*/  MOV R5, UR9 ;  /* 0x0000000900057c02 */ /* 0x004fe20008000f00 */
[----:B------:R-:W-:Y:S01]  /*7900*/  IMAD.U32 R4, RZ, RZ, UR8 ;  /* 0x00000008ff047e24 */ /* 0x000fe2000f8e00ff */
[----:B---3--:R-:W-:Y:S01]  /*7910*/  MOV R7, UR7 ;  /* 0x0000000700077c02 */ /* 0x008fe20008000f00 */
[----:B------:R-:W-:Y:S01]  /*7920*/  IMAD.U32 R6, RZ, RZ, UR6 ;  /* 0x00000006ff067e24 */ /* 0x000fe2000f8e00ff */
[----:B-----5:R-:W-:Y:S01]  /*7930*/  MOV R11, UR5 ;  /* 0x00000005000b7c02 */ /* 0x020fe20008000f00 */
[----:B------:R-:W-:Y:S02]  /*7940*/  IMAD.U32 R10, RZ, RZ, UR4 ;  /* 0x00000004ff0a7e24 */ /* 0x000fe4000f8e00ff */
[----:B------:R-:W-:Y:S07]  /*7950*/  LEPC R20, `(.L_x_115) ;  /* 0x000000001014794e */ /* 0x000fee0000000000 */
[----:B-1--4-:R-:W-:Y:S05]  /*7960*/  CALL.ABS.NOINC R2 ;  /* 0x0000000002007343 */ /* 0x012fea0003c00000 */
.L_x_115:
[----:B------:R-:W-:Y:S05]  /*7970*/  BSYNC.RECONVERGENT B6 ;  /* 0x0000000000067941 */ /* 0x000fea0003800200 */
.L_x_114:
[----:B------:R-:W-:Y:S01]  /*7980*/  F2FP.F16.E4M3.UNPACK_B R4, R141 ;  /* 0x0000008dff04723e */ /* 0x000fe200020006ff */
[----:B------:R-:W-:Y:S05]  /*7990*/  WARPSYNC.ALL ;  /* 0x0000000000007948 */ /* 0x000fea0003800000 */
[----:B------:R-:W-:Y:S01]  /*79a0*/  R2UR UR4, R71 ;  /* 0x00000000470472ca */ /* 0x000fe200000e0000 */
[--C-:B------:R-:W-:Y:S01]  /*79b0*/  HADD2.F32 R78, -RZ, R4.reuse.H0_H0 ;  /* 0x20000004ff4e7230 */ /* 0x100fe20000004100 */
[-C--:B------:R-:W-:Y:S01]  /*79c0*/  F2FP.F16.E4M3.UNPACK_B R0, R140.reuse ;  /* 0x0000008cff00723e */ /* 0x080fe200020006ff */
[----:B------:R-:W-:Y:S01]  /*79d0*/  HADD2.F32 R75, -RZ, R4.H1_H1 ;  /* 0x30000004ff4b7230 */ /* 0x000fe20000004100 */
[----:B------:R-:W-:Y:S01]  /*79e0*/  F2FP.F16.E4M3.UNPACK_B R4, R143 ;  /* 0x0000008fff04723e */ /* 0x000fe200020006ff */
[----:B------:R-:W-:Y:S01]  /*79f0*/  BSSY.RECONVERGENT B0, `(.L_x_116) ;  /* 0x0000116000007945 */ /* 0x000fe20003800200 */
[----:B------:R-:W-:Y:S01]  /*7a00*/  F2FP.F16.E4M3.UNPACK_B R3, R140.H1 ;  /* 0x0000008cff03723e */ /* 0x000fe200030006ff */
[--C-:B------:R-:W-:Y:S01]  /*7a10*/  HADD2.F32 R2, -RZ, R0.reuse.H0_H0 ;  /* 0x20000000ff027230 */ /* 0x100fe20000004100 */
[----:B-1----:R-:W-:Y:S01]  /*7a20*/  F2FP.F16.E4M3.UNPACK_B R127, R154 ;  /* 0x0000009aff7f723e */ /* 0x002fe200020006ff */
[----:B------:R-:W-:Y:S01]  /*7a30*/  HADD2.F32 R72, -RZ, R0.H1_H1 ;  /* 0x30000000ff487230 */ /* 0x000fe20000004100 */
[----:B------:R-:W-:Y:S01]  /*7a40*/  F2FP.F16.E4M3.UNPACK_B R0, R141.H1 ;  /* 0x0000008dff00723e */ /* 0x000fe200030006ff */
[--C-:B------:R-:W-:Y:S01]  /*7a50*/  HADD2.F32 R74, -RZ, R3.reuse.H0_H0 ;  /* 0x20000003ff4a7230 */ /* 0x100fe20000004100 */
[----:B------:R-:W-:Y:S01]  /*7a60*/  F2FP.F16.E4M3.UNPACK_B R117, R151.H1 ;  /* 0x00000097ff75723e */ /* 0x000fe200030006ff */
[----:B------:R-:W-:Y:S01]  /*7a70*/  HADD2.F32 R76, -RZ, R3.H1_H1 ;  /* 0x30000003ff4c7230 */ /* 0x000fe20000004100 */
[-C--:B------:R-:W-:Y:S01]  /*7a80*/  F2FP.F16.E4M3.UNPACK_B R3, R142.reuse ;  /* 0x0000008eff03723e */ /* 0x080fe200020006ff */
[--C-:B------:R-:W-:Y:S01]  /*7a90*/  HADD2.F32 R80, -RZ, R0.reuse.H0_H0 ;  /* 0x20000000ff507230 */ /* 0x100fe20000004100 */
[----:B------:R-:W-:Y:S01]  /*7aa0*/  ISETP.NE.AND P0, PT, R174, RZ, PT ;  /* 0x000000ffae00720c */ /* 0x000fe20003f05270 */
[----:B------:R-:W-:Y:S01]  /*7ab0*/  HADD2.F32 R77, -RZ, R0.H1_H1 ;  /* 0x30000000ff4d7230 */ /* 0x000fe20000004100 */
[----:B------:R-:W-:Y:S01]  /*7ac0*/  F2FP.F16.E4M3.UNPACK_B R0, R142.H1 ;  /* 0x0000008eff00723e */ /* 0x000fe200030006ff */
[--C-:B------:R-:W-:Y:S01]  /*7ad0*/  HADD2.F32 R82, -RZ, R3.reuse.H0_H0 ;  /* 0x20000003ff527230 */ /* 0x100fe20000004100 */
[----:B------:R-:W-:Y:S01]  /*7ae0*/  ISETP.NE.AND P6, PT, R189, RZ, PT ;  /* 0x000000ffbd00720c */ /* 0x000fe20003fc5270 */
[----:B------:R-:W-:Y:S01]  /*7af0*/  HADD2.F32 R79, -RZ, R3.H1_H1 ;  /* 0x30000003ff4f7230 */ /* 0x000fe20000004100 */
[----:B------:R-:W-:Y:S01]  /*7b00*/  F2FP.F16.E4M3.UNPACK_B R3, R143.H1 ;  /* 0x0000008fff03723e */ /* 0x000fe200030006ff */
[--C-:B------:R-:W-:Y:S02]  /*7b10*/  HADD2.F32 R84, -RZ, R0.reuse.H0_H0 ;  /* 0x20000000ff547230 */ /* 0x100fe40000004100 */
[----:B------:R-:W-:Y:S01]  /*7b20*/  HADD2.F32 R81, -RZ, R0.H1_H1 ;  /* 0x30000000ff517230 */ /* 0x000fe20000004100 */
[-C--:B------:R-:W-:Y:S01]  /*7b30*/  F2FP.F16.E4M3.UNPACK_B R0, R144.reuse ;  /* 0x00000090ff00723e */ /* 0x080fe200020006ff */
[--C-:B------:R-:W-:Y:S02]  /*7b40*/  HADD2.F32 R86, -RZ, R4.reuse.H0_H0 ;  /* 0x20000004ff567230 */ /* 0x100fe40000004100 */
[----:B------:R-:W-:Y:S01]  /*7b50*/  HADD2.F32 R83, -RZ, R4.H1_H1 ;  /* 0x30000004ff537230 */ /* 0x000fe20000004100 */
[-C--:B------:R-:W-:Y:S01]  /*7b60*/  F2FP.F16.E4M3.UNPACK_B R4, R145.reuse ;  /* 0x00000091ff04723e */ /* 0x080fe200020006ff */
[--C-:B------:R-:W-:Y:S02]  /*7b70*/  HADD2.F32 R90, -RZ, R0.reuse.H0_H0 ;  /* 0x20000000ff5a7230 */ /* 0x100fe40000004100 */
[----:B------:R-:W-:Y:S01]  /*7b80*/  HADD2.F32 R87, -RZ, R0.H1_H1 ;  /* 0x30000000ff577230 */ /* 0x000fe20000004100 */
[----:B------:R-:W-:Y:S01]  /*7b90*/  F2FP.F16.E4M3.UNPACK_B R0, R145.H1 ;  /* 0x00000091ff00723e */ /* 0x000fe200030006ff */
[--C-:B------:R-:W-:Y:S02]  /*7ba0*/  HADD2.F32 R88, -RZ, R3.reuse.H0_H0 ;  /* 0x20000003ff587230 */ /* 0x100fe40000004100 */
[----:B------:R-:W-:Y:S01]  /*7bb0*/  HADD2.F32 R85, -RZ, R3.H1_H1 ;  /* 0x30000003ff557230 */ /* 0x000fe20000004100 */
[----:B------:R-:W-:Y:S01]  /*7bc0*/  F2FP.F16.E4M3.UNPACK_B R3, R144.H1 ;  /* 0x00000090ff03723e */ /* 0x000fe200030006ff */
[--C-:B------:R-:W-:Y:S02]  /*7bd0*/  HADD2.F32 R96, -RZ, R0.reuse.H0_H0 ;  /* 0x20000000ff607230 */ /* 0x100fe40000004100 */
[----:B------:R-:W-:Y:S01]  /*7be0*/  HADD2.F32 R93, -RZ, R0.H1_H1 ;  /* 0x30000000ff5d7230 */ /* 0x000fe20000004100 */
[-C--:B------:R-:W-:Y:S01]  /*7bf0*/  F2FP.F16.E4M3.UNPACK_B R0, R146.reuse.H1 ;  /* 0x00000092ff00723e */ /* 0x080fe200030006ff */
[--C-:B------:R-:W-:Y:S02]  /*7c00*/  HADD2.F32 R94, -RZ, R4.reuse.H0_H0 ;  /* 0x20000004ff5e7230 */ /* 0x100fe40000004100 */
[----:B------:R-:W-:Y:S01]  /*7c10*/  HADD2.F32 R91, -RZ, R4.H1_H1 ;  /* 0x30000004ff5b7230 */ /* 0x000fe20000004100 */
[----:B------:R-:W-:Y:S01]  /*7c20*/  F2FP.F16.E4M3.UNPACK_B R4, R147 ;  /* 0x00000093ff04723e */ /* 0x000fe200020006ff */
[--C-:B------:R-:W-:Y:S02]  /*7c30*/  HADD2.F32 R92, -RZ, R3.reuse.H0_H0 ;  /* 0x20000003ff5c7230 */ /* 0x100fe40000004100 */
[----:B------:R-:W-:Y:S01]  /*7c40*/  HADD2.F32 R89, -RZ, R3.H1_H1 ;  /* 0x30000003ff597230 */ /* 0x000fe20000004100 */
[----:B------:R-:W-:Y:S01]  /*7c50*/  F2FP.F16.E4M3.UNPACK_B R3, R146 ;  /* 0x00000092ff03723e */ /* 0x000fe200020006ff */
[--C-:B------:R-:W-:Y:S02]  /*7c60*/  HADD2.F32 R100, -RZ, R0.reuse.H0_H0 ;  /* 0x20000000ff647230 */ /* 0x100fe40000004100 */
[----:B------:R-:W-:Y:S01]  /*7c70*/  HADD2.F32 R97, -RZ, R0.H1_H1 ;  /* 0x30000000ff617230 */ /* 0x000fe20000004100 */
[-C--:B------:R-:W-:Y:S01]  /*7c80*/  F2FP.F16.E4M3.UNPACK_B R0, R148.reuse ;  /* 0x00000094ff00723e */ /* 0x080fe200020006ff */
[--C-:B------:R-:W-:Y:S02]  /*7c90*/  HADD2.F32 R102, -RZ, R4.reuse.H0_H0 ;  /* 0x20000004ff667230 */ /* 0x100fe40000004100 */
[----:B------:R-:W-:Y:S01]  /*7ca0*/  HADD2.F32 R99, -RZ, R4.H1_H1 ;  /* 0x30000004ff637230 */ /* 0x000fe20000004100 */
[----:B------:R-:W-:Y:S01]  /*7cb0*/  F2FP.F16.E4M3.UNPACK_B R4, R149 ;  /* 0x00000095ff04723e */ /* 0x000fe200020006ff */
[--C-:B------:R-:W-:Y:S02]  /*7cc0*/  HADD2.F32 R98, -RZ, R3.reuse.H0_H0 ;  /* 0x20000003ff627230 */ /* 0x100fe40000004100 */
[----:B------:R-:W-:Y:S01]  /*7cd0*/  HADD2.F32 R95, -RZ, R3.H1_H1 ;  /* 0x30000003ff5f7230 */ /* 0x000fe20000004100 */
[----:B------:R-:W-:Y:S01]  /*7ce0*/  F2FP.F16.E4M3.UNPACK_B R3, R147.H1 ;  /* 0x00000093ff03723e */ /* 0x000fe200030006ff */
[--C-:B------:R-:W-:Y:S02]  /*7cf0*/  HADD2.F32 R106, -RZ, R0.reuse.H0_H0 ;  /* 0x20000000ff6a7230 */ /* 0x100fe40000004100 */
[----:B------:R-:W-:Y:S01]  /*7d00*/  HADD2.F32 R103, -RZ, R0.H1_H1 ;  /* 0x30000000ff677230 */ /* 0x000fe20000004100 */
[----:B------:R-:W-:Y:S01]  /*7d10*/  F2FP.F16.E4M3.UNPACK_B R0, R148.H1 ;  /* 0x00000094ff00723e */ /* 0x000fe200030006ff */
[--C-:B------:R-:W-:Y:S02]  /*7d20*/  HADD2.F32 R110, -RZ, R4.reuse.H0_H0 ;  /* 0x20000004ff6e7230 */ /* 0x100fe40000004100 */
[----:B------:R-:W-:Y:S02]  /*7d30*/  HADD2.F32 R107, -RZ, R4.H1_H1 ;  /* 0x30000004ff6b7230 */ /* 0x000fe40000004100 */
[--C-:B------:R-:W-:Y:S01]  /*7d40*/  HADD2.F32 R104, -RZ, R3.reuse.H0_H0 ;  /* 0x20000003ff687230 */ /* 0x100fe20000004100 */
[----:B------:R-:W1:Y:S01]  /*7d50*/  LDTM.x64 R4, tmem[UR4+0x40] ;  /* 0x00004004000479ee */ /* 0x000e620008340000 */
[----:B------:R-:W-:Y:S01]  /*7d60*/  HADD2.F32 R101, -RZ, R3.H1_H1 ;  /* 0x30000003ff657230 */ /* 0x000fe20000004100 */
[----:B------:R-:W-:Y:S01]  /*7d70*/  F2FP.F16.E4M3.UNPACK_B R3, R149.H1 ;  /* 0x00000095ff03723e */ /* 0x000fe200030006ff */
        /* <DEDUP_REMOVED lines=14> */
[----:B------:R-:W-:Y:S01]  /*7e60*/  F2FP.F16.E4M3.UNPACK_B R0, R152.H1 ;  /* 0x00000098ff00723e */ /* 0x000fe200030006ff */
[--C-:B------:R-:W-:Y:S02]  /*7e70*/  HADD2.F32 R122, -RZ, R3.reuse.H0_H0 ;  /* 0x20000003ff7a7230 */ /* 0x100fe40000004100 */
[C---:B-1----:R-:W-:Y:S01]  /*7e80*/  FMUL R7, R70.reuse, R7 ;  /* 0x0000000746077220 */ /* 0x042fe20000400000 */
        /* <DEDUP_REMOVED lines=10> */
[C---:B------:R-:W-:Y:S01]  /*7f30*/  FMUL R0, R70.reuse, R4 ;  /* 0x0000000446007220 */ /* 0x040fe20000400000 */
[--C-:B------:R-:W-:Y:S01]  /*7f40*/  HADD2.F32 R130, -RZ, R127.reuse.H0_H0 ;  /* 0x2000007fff827230 */ /* 0x100fe20000004100 */
[----:B------:R-:W-:Y:S01]  /*7f50*/  F2FP.F16.E4M3.UNPACK_B R4, R155 ;  /* 0x0000009bff04723e */ /* 0x000fe200020006ff */
[----:B------:R-:W-:Y:S02]  /*7f60*/  HADD2.F32 R127, -RZ, R127.H1_H1 ;  /* 0x3000007fff7f7230 */ /* 0x000fe40000004100 */
[C---:B------:R-:W-:Y:S01]  /*7f70*/  FFMA R0, R73.reuse, R2, R0 ;  /* 0x0000000249007223 */ /* 0x040fe20000000000 */
[C---:B------:R-:W-:Y:S01]  /*7f80*/  FMUL R2, R70.reuse, R5 ;  /* 0x0000000546027220 */ /* 0x040fe20000400000 */
[--C-:B------:R-:W-:Y:S01]  /*7f90*/  HADD2.F32 R132, -RZ, R3.reuse.H0_H0 ;  /* 0x20000003ff847230 */ /* 0x100fe20000004100 */
[----:B------:R-:W-:Y:S01]  /*7fa0*/  F2FP.F16.E4M3.UNPACK_B R5, R155.H1 ;  /* 0x0000009bff05723e */ /* 0x000fe200030006ff */
[----:B------:R-:W-:Y:S02]  /*7fb0*/  HADD2.F32 R129, -RZ, R3.H1_H1 ;  /* 0x30000003ff817230 */ /* 0x000fe40000004100 */
[C---:B------:R-:W-:Y:S01]  /*7fc0*/  FFMA R2, R73.reuse, R72, R2 ;  /* 0x0000004849027223 */ /* 0x040fe20000000002 */
[--C-:B------:R-:W-:Y:S02]  /*7fd0*/  HADD2.F32 R72, -RZ, R4.reuse.H0_H0 ;  /* 0x20000004ff487230 */ /* 0x100fe40000004100 */
[C---:B------:R-:W-:Y:S01]  /*7fe0*/  FMUL R3, R70.reuse, R6 ;  /* 0x0000000646037220 */ /* 0x040fe20000400000 */
[----:B------:R-:W-:Y:S02]  /*7ff0*/  HADD2.F32 R131, -RZ, R4.H1_H1 ;  /* 0x30000004ff837230 */ /* 0x000fe40000004100 */
[C---:B------:R-:W-:Y:S01]  /*8000*/  FMUL R4, R70.reuse, R9 ;  /* 0x0000000946047220 */ /* 0x040fe20000400000 */
[--C-:B------:R-:W-:Y:S02]  /*8010*/  HADD2.F32 R133, -RZ, R5.reuse.H1_H1 ;  /* 0x30000005ff857230 */ /* 0x100fe40000004100 */
[C---:B------:R-:W-:Y:S01]  /*8020*/  FFMA R3, R73.reuse, R74, R3 ;  /* 0x0000004a49037223 */ /* 0x040fe20000000003 */
[----:B------:R-:W-:Y:S01]  /*8030*/  FFMA R7, R73, R76, R7 ;  /* 0x0000004c49077223 */ /* 0x000fe20000000007 */
[----:B------:R-:W-:Y:S02]  /*8040*/  HADD2.F32 R74, -RZ, R5.H0_H0 ;  /* 0x20000005ff4a7230 */ /* 0x000fe40000004100 */
[C---:B------:R-:W-:Y:S01]  /*8050*/  FMUL R5, R70.reuse, R10 ;  /* 0x0000000a46057220 */ /* 0x040fe20000400000 */
[C---:B------:R-:W-:Y:S01]  /*8060*/  FMUL R6, R70.reuse, R11 ;  /* 0x0000000b46067220 */ /* 0x040fe20000400000 */
[C---:B------:R-:W-:Y:S01]  /*8070*/  FMUL R11, R70.reuse, R16 ;  /* 0x00000010460b7220 */ /* 0x040fe20000400000 */
[----:B------:R-:W-:Y:S01]  /*8080*/  F2FP.SATFINITE.E4M3.F32.PACK_AB_MERGE_C R135, R7, R3, RZ ;  /* 0x000000030787723e */ /* 0x000fe200048070ff */
[C---:B------:R-:W-:Y:S01]  /*8090*/  FMUL R3, R70.reuse, R8 ;  /* 0x0000000846037220 */ /* 0x040fe20000400000 */
[C---:B------:R-:W-:Y:S01]  /*80a0*/  FMUL R7, R70.reuse, R12 ;  /* 0x0000000c46077220 */ /* 0x040fe20000400000 */
[C---:B------:R-:W-:Y:S01]  /*80b0*/  FMUL R8, R70.reuse, R13 ;  /* 0x0000000d46087220 */ /* 0x040fe20000400000 */
[C---:B------:R-:W-:Y:S01]  /*80c0*/  FMUL R12, R70.reuse, R17 ;  /* 0x00000011460c7220 */ /* 0x040fe20000400000 */
[C---:B------:R-:W-:Y:S01]  /*80d0*/  FFMA R3, R73.reuse, R78, R3 ;  /* 0x0000004e49037223 */ /* 0x040fe20000000003 */
[C---:B------:R-:W-:Y:S01]  /*80e0*/  FFMA R4, R73.reuse, R75, R4 ;  /* 0x0000004b49047223 */ /* 0x040fe20000000004 */
[C---:B------:R-:W-:Y:S01]  /*80f0*/  FFMA R5, R73.reuse, R80, R5 ;  /* 0x0000005049057223 */ /* 0x040fe20000000005 */
[C---:B------:R-:W-:Y:S01]  /*8100*/  FFMA R6, R73.reuse, R77, R6 ;  /* 0x0000004d49067223 */ /* 0x040fe20000000006 */
[C---:B------:R-:W-:Y:S01]  /*8110*/  FFMA R7, R73.reuse, R82, R7 ;  /* 0x0000005249077223 */ /* 0x040fe20000000007 */
[C---:B------:R-:W-:Y:S01]  /*8120*/  FFMA R8, R73.reuse, R79, R8 ;  /* 0x0000004f49087223 */ /* 0x040fe20000000008 */
[C---:B------:R-:W-:Y:S01]  /*8130*/  FMUL R16, R70.reuse, R21 ;  /* 0x0000001546107220 */ /* 0x040fe20000400000 */
[----:B------:R-:W-:Y:S01]  /*8140*/  FMUL R9, R70, R14 ;  /* 0x0000000e46097220 */ /* 0x000fe20000400000 */
[----:B------:R-:W-:Y:S01]  /*8150*/  F2FP.SATFINITE.E4M3.F32.PACK_AB_MERGE_C R5, R6, R5, RZ ;  /* 0x000000050605723e */ /* 0x000fe200048070ff */
[C---:B------:R-:W-:Y:S01]  /*8160*/  FMUL R10, R70.reuse, R15 ;  /* 0x0000000f460a7220 */ /* 0x040fe20000400000 */
[C---:B------:R-:W-:Y:S01]  /*8170*/  FMUL R15, R70.reuse, R20 ;  /* 0x00000014460f7220 */ /* 0x040fe20000400000 */
[C---:B------:R-:W-:Y:S01]  /*8180*/  FFMA R9, R73.reuse, R84, R9 ;  /* 0x0000005449097223 */ /* 0x040fe20000000009 */
[C---:B------:R-:W-:Y:S01]  /*8190*/  FMUL R20, R70.reuse, R25 ;  /* 0x0000001946147220 */ /* 0x040fe20000400000 */
[C---:B------:R-:W-:Y:S01]  /*81a0*/  FFMA R10, R73.reuse, R81, R10 ;  /* 0x00000051490a7223 */ /* 0x040fe2000000000a */
[C---:B------:R-:W-:Y:S01]  /*81b0*/  FFMA R11, R73.reuse, R86, R11 ;  /* 0x00000056490b7223 */ /* 0x040fe2000000000b */
[C---:B------:R-:W-:Y:S01]  /*81c0*/  FFMA R12, R73.reuse, R83, R12 ;  /* 0x00000053490c7223 */ /* 0x040fe2000000000c */
[C---:B------:R-:W-:Y:S01]  /*81d0*/  FMUL R13, R70.reuse, R18 ;  /* 0x00000012460d7220 */ /* 0x040fe20000400000 */
[----:B------:R-:W-:Y:S01]  /*81e0*/  FMUL R14, R70, R19 ;  /* 0x00000013460e7220 */ /* 0x000fe20000400000 */
[----:B------:R-:W-:Y:S01]  /*81f0*/  F2FP.SATFINITE.E4M3.F32.PACK_AB_MERGE_C R9, R10, R9, RZ ;  /* 0x000000090a09723e */ /* 0x000fe200048070ff */
[C---:B------:R-:W-:Y:S01]  /*8200*/  FMUL R19, R70.reuse, R24 ;  /* 0x0000001846137220 */ /* 0x040fe20000400000 */
        /* <DEDUP_REMOVED lines=17> */
[----:B------:R-:W-:Y:S01]  /*8320*/  FMUL R27, R70, R32 ;  /* 0x00000020461b7220 */ /* 0x000fe20000400000 */
[C---:B------:R-:W-:Y:S01]  /*8330*/  FFMA R21, R73.reuse, R96, R21 ;  /* 0x0000006049157223 */ /* 0x040fe20000000015 */
[C---:B------:R-:W-:Y:S01]  /*8340*/  FFMA R22, R73.reuse, R93, R22 ;  /* 0x0000005d49167223 */ /* 0x040fe20000000016 */
[----:B------:R-:W-:Y:S01]  /*8350*/  F2FP.SATFINITE.E4M3.F32.PACK_AB_MERGE_C R16, R16, R15, R17 ;  /* 0x0000000f1010723e */ /* 0x000fe20004807011 */
[C---:B------:R-:W-:Y:S01]  /*8360*/  FFMA R23, R73.reuse, R98, R23 ;  /* 0x0000006249177223 */ /* 0x040fe20000000017 */
[C---:B------:R-:W-:Y:S01]  /*8370*/  FFMA R24, R73.reuse, R95, R24 ;  /* 0x0000005f49187223 */ /* 0x040fe20000000018 */
[----:B------:R-:W-:Y:S01]  /*8380*/  FMUL R32, R70, R37 ;  /* 0x0000002546207220 */ /* 0x000fe20000400000 */
[----:B------:R-:W-:Y:S01]  /*8390*/  F2FP.SATFINITE.E4M3.F32.PACK_AB_MERGE_C R21, R22, R21, RZ ;  /* 0x000000151615723e */ /* 0x000fe200048070ff */
[C---:B------:R-:W-:Y:S01]  /*83a0*/  FMUL R25, R70.reuse, R30 ;  /* 0x0000001e46197220 */ /* 0x040fe20000400000 */
[C---:B------:R-:W-:Y:S01]  /*83b0*/  FMUL R26, R70.reuse, R31 ;  /* 0x0000001f461a7220 */ /* 0x040fe20000400000 */
[----:B------:R-:W-:Y:S01]  /*83c0*/  FMUL R31, R70, R36 ;  /* 0x00000024461f7220 */ /* 0x000fe20000400000 */
[----:B------:R-:W-:Y:S01]  /*83d0*/  F2FP.SATFINITE.E4M3.F32.PACK_AB_MERGE_C R17, R20, R19, R21 ;  /* 0x000000131411723e */ /* 0x000fe20004807015 */
        /* <DEDUP_REMOVED lines=8> */
[----:B------:R-:W-:Y:S01]  /*8460*/  FMUL R35, R70, R40 ;  /* 0x0000002846237220 */ /* 0x000fe20000400000 */
[C---:B------:R-:W-:Y:S01]  /*8470*/  FFMA R29, R73.reuse, R104, R29 ;  /* 0x00000068491d7223 */ /* 0x040fe2000000001d */
[----:B------:R-:W-:Y:S01]  /*8480*/  F2FP.SATFINITE.E4M3.F32.PACK_AB_MERGE_C R18, R24, R23, R18 ;  /* 0x000000171812723e */ /* 0x000fe20004807012 */
        /* <DEDUP_REMOVED lines=22> */
[C---:B------:R-:W-:Y:S01]  /*85f0*/  FMUL R41, R70.reuse, R46 ;  /* 0x0000002e46297220 */ /* 0x040fe20000400000 */
[C---:B------:R-:W-:Y:S01]  /*8600*/  FMUL R42, R70.reuse, R47 ;  /* 0x0000002f462a7220 */ /* 0x040fe20000400000 */
        /* <DEDUP_REMOVED lines=8> */
[C---:B------:R-:W-:Y:S01]  /*8690*/  FMUL R47, R70.reuse, R52 ;  /* 0x00000034462f7220 */ /* 0x040fe20000400000 */
        /* <DEDUP_REMOVED lines=10> */
[C---:B------:R-:W-:Y:S01]  /*8740*/  FFMA R45, R73.reuse, R120, R45 ;  /* 0x00000078492d7223 */ /* 0x040fe2000000002d */
[C---:B------:R-:W-:Y:S01]  /*8750*/  FMUL R59, R70.reuse, R64 ;  /* 0x00000040463b7220 */ /* 0x040fe20000400000 */
[C---:B------:R-:W-:Y:S01]  /*8760*/  FMUL R60, R70.reuse, R65 ;  /* 0x00000041463c7220 */ /* 0x040fe20000400000 */
[C---:B------:R-:W-:Y:S01]  /*8770*/  FMUL R61, R70.reuse, R66 ;  /* 0x00000042463d7220 */ /* 0x040fe20000400000 */
[----:B------:R-:W-:Y:S01]  /*8780*/  FMUL R62, R70, R67 ;  /* 0x00000043463e7220 */ /* 0x000fe20000400000 */
[C---:B------:R-:W-:Y:S01]  /*8790*/  FFMA R46, R73.reuse, R117, R46 ;  /* 0x00000075492e7223 */ /* 0x040fe2000000002e */
[----:B------:R-:W-:Y:S01]  /*87a0*/  F2FP.SATFINITE.E4M3.F32.PACK_AB_MERGE_C R64, R2, R0, R135 ;  /* 0x000000000240723e */ /* 0x000fe20004807087 */
[C---:B------:R-:W-:Y:S01]  /*87b0*/  FFMA R47, R73.reuse, R122, R47 ;  /* 0x0000007a492f7223 */ /* 0x040fe2000000002f */
[----:B------:R-:W-:Y:S01]  /*87c0*/  F2FP.SATFINITE.E4M3.F32.PACK_AB_MERGE_C R65, R4, R3, R5 ;  /* 0x000000030441723e */ /* 0x000fe20004807005 */
[C---:B------:R-:W-:Y:S01]  /*87d0*/  FFMA R48, R73.reuse, R119, R48 ;  /* 0x0000007749307223 */ /* 0x040fe20000000030 */
[----:B------:R-:W-:Y:S01]  /*87e0*/  F2FP.SATFINITE.E4M3.F32.PACK_AB_MERGE_C R66, R8, R7, R9 ;  /* 0x000000070842723e */ /* 0x000fe20004807009 */
[C---:B------:R-:W-:Y:S01]  /*87f0*/  FFMA R49, R73.reuse, R124, R49 ;  /* 0x0000007c49317223 */ /* 0x040fe20000000031 */
[----:B------:R-:W-:Y:S01]  /*8800*/  F2FP.SATFINITE.E4M3.F32.PACK_AB_MERGE_C R67, R12, R11, R13 ;  /* 0x0000000b0c43723e */ /* 0x000fe2000480700d */
[----:B------:R-:W-:Y:S01]  /*8810*/  FMUL R53, R70, R58 ;  /* 0x0000003a46357220 */ /* 0x000fe20000400000 */
[C---:B------:R-:W-:Y:S01]  /*8820*/  FFMA R50, R73.reuse, R121, R50 ;  /* 0x0000007949327223 */ /* 0x040fe20000000032 */
[C---:B------:R-:W-:Y:S01]  /*8830*/  FFMA R51, R73.reuse, R126, R51 ;  /* 0x0000007e49337223 */ /* 0x040fe20000000033 */
[C---:B------:R-:W-:Y:S01]  /*8840*/  FFMA R52, R73.reuse, R123, R52 ;  /* 0x0000007b49347223 */ /* 0x040fe20000000034 */
[----:B------:R1:W-:Y:S01]  /*8850*/  STS.128 [R137+UR44+0xa200], R64 ;  /* 0x00a2004089007988 */ /* 0x0003e20008000c2c */
[C---:B------:R-:W-:Y:S01]  /*8860*/  FFMA R53, R73.reuse, R128, R53 ;  /* 0x0000008049357223 */ /* 0x040fe20000000035 */
[----:B------:R-:W-:Y:S01]  /*8870*/  F2FP.SATFINITE.E4M3.F32.PACK_AB_MERGE_C R37, R38, R37, RZ ;  /* 0x000000252625723e */ /* 0x000fe200048070ff */
[C---:B------:R-:W-:Y:S01]  /*8880*/  FFMA R54, R73.reuse, R125, R54 ;  /* 0x0000007d49367223 */ /* 0x040fe20000000036 */
[----:B------:R-:W-:Y:S01]  /*8890*/  FMUL R58, R70, R63 ;  /* 0x0000003f463a7220 */ /* 0x000fe20000400000 */
[C---:B------:R-:W-:Y:S01]  /*88a0*/  FFMA R55, R73.reuse, R130, R55 ;  /* 0x0000008249377223 */ /* 0x040fe20000000037 */
[C---:B------:R-:W-:Y:S01]  /*88b0*/  FFMA R56, R73.reuse, R127, R56 ;  /* 0x0000007f49387223 */ /* 0x040fe20000000038 */
[C---:B------:R-:W-:Y:S01]  /*88c0*/  FFMA R57, R73.reuse, R132, R57 ;  /* 0x0000008449397223 */ /* 0x040fe20000000039 */
[----:B------:R1:W-:Y:S01]  /*88d0*/  STS.128 [R176+0xa010], R16 ;  /* 0x00a01010b0007388 */ /* 0x0003e20000000c00 */
[----:B------:R-:W-:Y:S01]  /*88e0*/  F2FP.SATFINITE.E4M3.F32.PACK_AB_MERGE_C R33, R36, R35, R37 ;  /* 0x000000232421723e */ /* 0x000fe20004807025 */
[C---:B------:R-:W-:Y:S01]  /*88f0*/  FFMA R58, R73.reuse, R129, R58 ;  /* 0x00000081493a7223 */ /* 0x040fe2000000003a */
[----:B------:R-:W-:Y:S01]  /*8900*/  F2FP.SATFINITE.E4M3.F32.PACK_AB_MERGE_C R34, R42, R41, RZ ;  /* 0x000000292a22723e */ /* 0x000fe200048070ff */
[C---:B------:R-:W-:Y:S01]  /*8910*/  FFMA R59, R73.reuse, R72, R59 ;  /* 0x00000048493b7223 */ /* 0x040fe2000000003b */
[----:B------:R-:W-:Y:S01]  /*8920*/  F2FP.SATFINITE.E4M3.F32.PACK_AB_MERGE_C R35, R46, R45, RZ ;  /* 0x0000002d2e23723e */ /* 0x000fe200048070ff */
        /* <DEDUP_REMOVED lines=25> */
[----:B------:R-:W-:Y:S02]  /*8ac0*/  UIADD3 UR4, UP0, UPT, UR62, 0x680, URZ ;  /* 0x000006803e047890 */ /* 0x000fe4000ff1e0ff */
[----:B------:R-:W-:Y:S02]  /*8ad0*/  UIADD3 UR9, UPT, UPT, UR49, 0x40, URZ ;  /* 0x0000004031097890 */ /* 0x000fe4000fffe0ff */
[----:B------:R-:W-:Y:S02]  /*8ae0*/  UIADD3 UR8, UPT, UPT, UR44, 0xa200, URZ ;  /* 0x0000a2002c087890 */ /* 0x000fe4000fffe0ff */
[----:B------:R-:W-:Y:S01]  /*8af0*/  UIADD3.X UR5, UPT, UPT, URZ, UR63, URZ, UP0, !UPT ;  /* 0x0000003fff057290 */ /* 0x000fe200087fe4ff */
[----:B------:R-:W-:Y:S01]  /*8b00*/  UMOV UR10, UR50 ;  /* 0x00000032000a7c82 */ /* 0x000fe20008000000 */
[----:B------:R-:W-:Y:S07]  /*8b10*/  UMOV UR11, UR36 ;  /* 0x00000024000b7c82 */ /* 0x000fee0008000000 */
[----:B------:R2:W-:Y:S01]  /*8b20*/  UTMASTG.3D [UR8], [UR4] ;  /* 0x00000008040073b5 */ /* 0x0005e20008010000 */
[----:B------:R0:W-:Y:S01]  /*8b30*/  UTMACMDFLUSH ;  /* 0x00000000000079b7 */ /* 0x0001e20000000000 */
[----:B--2---:R-:W-:Y:S04]  /*8b40*/  DEPBAR.LE SB0, 0x1 ;  /* 0x000080400000791a */ /* 0x004fe80000000000 */
.L_x_117:
[----:B------:R-:W-:Y:S05]  /*8b50*/  BSYNC.RECONVERGENT B0 ;  /* 0x0000000000007941 */ /* 0x000fea0003800200 */
.L_x_116:
        /* <DEDUP_REMOVED lines=17> */
.L_x_121:
[----:B------:R-:W-:Y:S05]  /*8c70*/  BSYNC B0 ;  /* 0x0000000000007941 */ /* 0x000fea0003800000 */
.L_x_120:
        /* <DEDUP_REMOVED lines=15> */
[----:B------:R-:W-:Y:S02]  /*8d70*/  SEL R0, RZ, 0x1, P0 ;  /* 0x00000001ff007807 */ /* 0x000fe40000000000 */
[----:B------:R-:W-:Y:S02]  /*8d80*/  SEL R166, R166, RZ, P0 ;  /* 0x000000ffa6a67207 */ /* 0x000fe40000000000 */
[----:B------:R-:W-:Y:S01]  /*8d90*/  LOP3.LUT R165, R165, R0, RZ, 0x3c, !PT ;  /* 0x00000000a5a57212 */ /* 0x000fe200078e3cff */
[----:B-----5:R2:W-:Y:S06]  /*8da0*/  SYNCS.ARRIVE.TRANS64.RED.A1T0 RZ, [R2+URZ], RZ ;  /* 0x000000ff02ff79a7 */ /* 0x0205ec00081004ff */
.L_x_119:
[----:B------:R-:W-:Y:S05]  /*8db0*/  BSYNC B1 ;  /* 0x0000000000017941 */ /* 0x000fea0003800000 */
.L_x_118:
[----:B------:R-:W-:Y:S01]  /*8dc0*/  VIADD R0, R71, 0x80 ;  /* 0x0000008047007836 */ /* 0x000fe20000000000 */
[----:B------:R-:W-:Y:S04]  /*8dd0*/  BSSY.RECONVERGENT B6, `(.L_x_123) ;  /* 0x0000015000067945 */ /* 0x000fe80003800200 */
[----:B------:R-:W-:Y:S04]  /*8de0*/  SHF.R.U32.HI R0, RZ, 0x15, R0 ;  /* 0x00000015ff007819 */ /* 0x000fe80000011600 */
[----:B------:R-:W-:Y:S11]  /*8df0*/  LOP3.LUT P0, RZ, R0, 0x3, R159, 0x48, !PT ;  /* 0x0000000300ff7812 */ /* 0x000ff6000780489f */
[----:B------:R-:W-:Y:S02]  /*8e00*/  @!UPT UIADD3 URZ, UPT, UPT, URZ, URZ, URZ ;  /* 0x000000fffffff290 */ /* 0x000fe4000fffe0ff */
[----:B------:R-:W-:Y:S05]  /*8e10*/  @!P0 BRA `(.L_x_124) ;  /* 0x0000000000408947 */ /* 0x000fea0003800000 */
[----:B------:R-:W5:Y:S01]  /*8e20*/  LDCU.64 UR8, c[0x4][0x78] ;  /* 0x01000f00ff0877ac */ /* 0x000f620008000a00 */
[----:B--2---:R-:W-:Y:S01]  /*8e30*/  MOV R3, 0x0 ;  /* 0x0000000000037802 */ /* 0x004fe20000000f00 */
[----:B------:R-:W-:Y:S02]  /*8e40*/  HFMA2 R12, -RZ, RZ, 0, 5.9604644775390625e-08 ;  /* 0x00000001ff0c7431 */ /* 0x000fe400000001ff */
[----:B------:R-:W-:Y:S02]  /*8e50*/  IMAD.MOV.U32 R8, RZ, RZ, 0x192 ;  /* 0x00000192ff087424 */ /* 0x000fe400078e00ff */
[----:B------:R-:W-:Y:S01]  /*8e60*/  IMAD.MOV.U32 R13, RZ, RZ, RZ ;  /* 0x000000ffff0d7224 */ /* 0x000fe200078e00ff */
[----:B------:R-:W2:Y:S01]  /*8e70*/  LDCU.64 UR6, c[0x4][0x80] ;  /* 0x01001000ff0677ac */ /* 0x000ea20008000a00 */
[----:B------:R-:W1:Y:S01]  /*8e80*/  LDC.64 R2, c[0x4][R3] ;  /* 0x0100000003027b82 */ /* 0x000e620000000a00 */
[----:B------:R-:W3:Y:S01]  /*8e90*/  LDCU.64 UR4, c[0x4][0x18] ;  /* 0x01000300ff0477ac */ /* 0x000ee20008000a00 */
[----:B-----5:R-:W-:Y:S01]  /*8ea0*/  MOV R5, UR9 ;  /* 0x0000000900057c02 */ /* 0x020fe20008000f00 */
[----:B------:R-:W-:Y:S01]  /*8eb0*/  IMAD.U32 R4, RZ, RZ, UR8 ;  /* 0x00000008ff047e24 */ /* 0x000fe2000f8e00ff */
[----:B--2---:R-:W-:Y:S01]  /*8ec0*/  MOV R7, UR7 ;  /* 0x0000000700077c02 */ /* 0x004fe20008000f00 */
[----:B------:R-:W-:Y:S01]  /*8ed0*/  IMAD.U32 R6, RZ, RZ, UR6 ;  /* 0x00000006ff067e24 */ /* 0x000fe2000f8e00ff */
[----:B---3--:R-:W-:Y:S01]  /*8ee0*/  MOV R11, UR5 ;  /* 0x00000005000b7c02 */ /* 0x008fe20008000f00 */
[----:B------:R-:W-:Y:S02]  /*8ef0*/  IMAD.U32 R10, RZ, RZ, UR4 ;  /* 0x00000004ff0a7e24 */ /* 0x000fe4000f8e00ff */
[----:B------:R-:W-:Y:S07]  /*8f00*/  LEPC R20, `(.L_x_124) ;  /* 0x000000001014794e */ /* 0x000fee0000000000 */
[----:B-1--4-:R-:W-:Y:S05]  /*8f10*/  CALL.ABS.NOINC R2 ;  /* 0x0000000002007343 */ /* 0x012fea0003c00000 */
.L_x_124:
[----:B------:R-:W-:Y:S05]  /*8f20*/  BSYNC.RECONVERGENT B6 ;  /* 0x0000000000067941 */ /* 0x000fea0003800200 */
.L_x_123:
[----:B--23--:R-:W-:Y:S01]  /*8f30*/  F2FP.F16.E4M3.UNPACK_B R4, R141 ;  /* 0x0000008dff04723e */ /* 0x00cfe200020006ff */
        /* <DEDUP_REMOVED lines=13> */
[----:B----4-:R-:W-:Y:S01]  /*9010*/  F2FP.F16.E4M3.UNPACK_B R117, R151.H1 ;  /* 0x00000097ff75723e */ /* 0x010fe200030006ff */
        /* <DEDUP_REMOVED lines=261> */
[----:B------:R-:W-:Y:S02]  /*a070*/  UIADD3 UR4, UPT, UPT, UR44, 0x8200, URZ ;  /* 0x000082002c047890 */ /* 0x000fe4000fffe0ff */
[----:B------:R-:W-:Y:S01]  /*a080*/  UIADD3 UR9, UPT, UPT, UR49, 0x80, URZ ;  /* 0x0000008031097890 */ /* 0x000fe2000fffe0ff */
[----:B------:R-:W-:Y:S01]  /*a090*/  UMOV UR10, UR50 ;  /* 0x00000032000a7c82 */ /* 0x000fe20008000000 */
[----:B------:R-:W-:Y:S02]  /*a0a0*/  UMOV UR11, UR36 ;  /* 0x00000024000b7c82 */ /* 0x000fe40008000000 */
        /* <DEDUP_REMOVED lines=8> */
.L_x_126:
[----:B------:R-:W-:Y:S05]  /*a130*/  BSYNC.RECONVERGENT B0 ;  /* 0x0000000000007941 */ /* 0x000fea0003800200 */
.L_x_125:
        /* <DEDUP_REMOVED lines=17> */
.L_x_130:
[----:B------:R-:W-:Y:S05]  /*a250*/  BSYNC B0 ;  /* 0x0000000000007941 */ /* 0x000fea0003800000 */
.L_x_129:
        /* <DEDUP_REMOVED lines=19> */
.L_x_128:
[----:B------:R-:W-:Y:S05]  /*a390*/  BSYNC B1 ;  /* 0x0000000000017941 */ /* 0x000fea0003800000 */
.L_x_127:
[----:B------:R-:W-:Y:S05]  /*a3a0*/  VIADD R0, R71, 0xc0 ;  /* 0x000000c047007836 */ /* 0x000fea0000000000 */
        /* <DEDUP_REMOVED lines=20> */
.L_x_132:
[----:B------:R-:W-:Y:S01]  /*a4f0*/  ISETP.NE.AND P0, PT, R174, RZ, PT ;  /* 0x000000ffae00720c */ /* 0x000fe20003f05270 */
[----:B------:R-:W-:Y:S05]  /*a500*/  WARPSYNC.ALL ;  /* 0x0000000000007948 */ /* 0x000fea0003800000 */
[----:B------:R-:W-:Y:S01]  /*a510*/  R2UR UR4, R71 ;  /* 0x00000000470472ca */ /* 0x000fe200000e0000 */
[----:B------:R-:W5:Y:S01]  /*a520*/  S2UR UR6, SR_CgaCtaId ;  /* 0x00000000000679c3 */ /* 0x000f620000008800 */
[----:B---3--:R-:W-:Y:S01]  /*a530*/  F2FP.F16.E4M3.UNPACK_B R11, R141 ;  /* 0x0000008dff0b723e */ /* 0x008fe200020006ff */
[----:B------:R-:W-:Y:S01]  /*a540*/  BSSY.RECONVERGENT B0, `(.L_x_133) ;  /* 0x000011c000007945 */ /* 0x000fe20003800200 */
[----:B------:R-:W-:Y:S02]  /*a550*/  F2FP.F16.E4M3.UNPACK_B R10, R142 ;  /* 0x0000008eff0a723e */ /* 0x000fe400020006ff */
[----:B------:R-:W-:Y:S01]  /*a560*/  F2FP.F16.E4M3.UNPACK_B R9, R143 ;  /* 0x0000008fff09723e */ /* 0x000fe200020006ff */
[--C-:B------:R-:W-:Y:S01]  /*a570*/  HADD2.F32 R74, -RZ, R11.reuse.H0_H0 ;  /* 0x2000000bff4a7230 */ /* 0x100fe20000004100 */
[----:B----4-:R-:W-:Y:S01]  /*a580*/  F2FP.F16.E4M3.UNPACK_B R8, R144 ;  /* 0x00000090ff08723e */ /* 0x010fe200020006ff */
[----:B------:R-:W-:Y:S01]  /*a590*/  HADD2.F32 R76, -RZ, R11.H1_H1 ;  /* 0x3000000bff4c7230 */ /* 0x000fe20000004100 */
[----:B------:R-:W-:Y:S01]  /*a5a0*/  F2FP.F16.E4M3.UNPACK_B R7, R145 ;  /* 0x00000091ff07723e */ /* 0x000fe200020006ff */
[--C-:B------:R-:W-:Y:S01]  /*a5b0*/  HADD2.F32 R77, -RZ, R10.reuse.H0_H0 ;  /* 0x2000000aff4d7230 */ /* 0x100fe20000004100 */
[----:B------:R-:W-:Y:S01]  /*a5c0*/  F2FP.F16.E4M3.UNPACK_B R6, R146 ;  /* 0x00000092ff06723e */ /* 0x000fe200020006ff */
[----:B------:R-:W-:Y:S01]  /*a5d0*/  HADD2.F32 R80, -RZ, R10.H1_H1 ;  /* 0x3000000aff507230 */ /* 0x000fe20000004100 */
[----:B------:R-:W-:Y:S01]  /*a5e0*/  F2FP.F16.E4M3.UNPACK_B R5, R147 ;  /* 0x00000093ff05723e */ /* 0x000fe200020006ff */
[--C-:B------:R-:W-:Y:S01]  /*a5f0*/  HADD2.F32 R81, -RZ, R9.reuse.H0_H0 ;  /* 0x20000009ff517230 */ /* 0x100fe20000004100 */
[----:B-1----:R-:W-:Y:S01]  /*a600*/  F2FP.F16.E4M3.UNPACK_B R4, R148 ;  /* 0x00000094ff04723e */ /* 0x002fe200020006ff */
[----:B------:R-:W-:Y:S01]  /*a610*/  HADD2.F32 R84, -RZ, R9.H1_H1 ;  /* 0x30000009ff547230 */ /* 0x000fe20000004100 */
[-C--:B--2---:R-:W-:Y:S01]  /*a620*/  F2FP.F16.E4M3.UNPACK_B R2, R140.reuse ;  /* 0x0000008cff02723e */ /* 0x084fe200020006ff */
[--C-:B------:R-:W-:Y:S01]  /*a630*/  HADD2.F32 R85, -RZ, R8.reuse.H0_H0 ;  /* 0x20000008ff557230 */ /* 0x100fe20000004100 */
[----:B------:R-:W-:Y:S01]  /*a640*/  F2FP.F16.E4M3.UNPACK_B R140, R140.H1 ;  /* 0x0000008cff8c723e */ /* 0x000fe200030006ff */
[----:B------:R-:W-:Y:S01]  /*a650*/  HADD2.F32 R87, -RZ, R8.H1_H1 ;  /* 0x30000008ff577230 */ /* 0x000fe20000004100 */
[----:B------:R-:W-:Y:S01]  /*a660*/  F2FP.F16.E4M3.UNPACK_B R141, R141.H1 ;  /* 0x0000008dff8d723e */ /* 0x000fe200030006ff */
[--C-:B------:R-:W-:Y:S01]  /*a670*/  HADD2.F32 R90, -RZ, R7.reuse.H0_H0 ;  /* 0x20000007ff5a7230 */ /* 0x100fe20000004100 */
[----:B------:R-:W-:Y:S01]  /*a680*/  F2FP.F16.E4M3.UNPACK_B R142, R142.H1 ;  /* 0x0000008eff8e723e */ /* 0x000fe200030006ff */
[----:B------:R-:W-:Y:S01]  /*a690*/  HADD2.F32 R91, -RZ, R7.H1_H1 ;  /* 0x30000007ff5b7230 */ /* 0x000fe20000004100 */
[----:B------:R-:W-:Y:S01]  /*a6a0*/  F2FP.F16.E4M3.UNPACK_B R143, R143.H1 ;  /* 0x0000008fff8f723e */ /* 0x000fe200030006ff */
[--C-:B------:R-:W-:Y:S01]  /*a6b0*/  HADD2.F32 R94, -RZ, R6.reuse.H0_H0 ;  /* 0x20000006ff5e7230 */ /* 0x100fe20000004100 */
[----:B------:R-:W-:Y:S01]  /*a6c0*/  R2UR UR5, R177 ;  /* 0x00000000b10572ca */ /* 0x000fe200000e0000 */
[----:B------:R-:W-:Y:S01]  /*a6d0*/  HADD2.F32 R95, -RZ, R6.H1_H1 ;  /* 0x30000006ff5f7230 */ /* 0x000fe20000004100 */
[----:B------:R-:W-:Y:S01]  /*a6e0*/  F2FP.F16.E4M3.UNPACK_B R107, R149 ;  /* 0x00000095ff6b723e */ /* 0x000fe200020006ff */
[--C-:B------:R-:W-:Y:S01]  /*a6f0*/  HADD2.F32 R98, -RZ, R5.reuse.H0_H0 ;  /* 0x20000005ff627230 */ /* 0x100fe20000004100 */
[----:B------:R-:W-:Y:S01]  /*a700*/  F2FP.F16.E4M3.UNPACK_B R111, R150 ;  /* 0x00000096ff6f723e */ /* 0x000fe200020006ff */
[----:B------:R-:W-:Y:S01]  /*a710*/  HADD2.F32 R99, -RZ, R5.H1_H1 ;  /* 0x30000005ff637230 */ /* 0x000fe20000004100 */
[----:B------:R-:W-:Y:S01]  /*a720*/  F2FP.F16.E4M3.UNPACK_B R115, R151 ;  /* 0x00000097ff73723e */ /* 0x000fe200020006ff */
[--C-:B------:R-:W-:Y:S01]  /*a730*/  HADD2.F32 R102, -RZ, R4.reuse.H0_H0 ;  /* 0x20000004ff667230 */ /* 0x100fe20000004100 */
[----:B------:R-:W-:Y:S01]  /*a740*/  F2FP.F16.E4M3.UNPACK_B R119, R152 ;  /* 0x00000098ff77723e */ /* 0x000fe200020006ff */
[----:B------:R-:W-:Y:S01]  /*a750*/  HADD2.F32 R103, -RZ, R4.H1_H1 ;  /* 0x30000004ff677230 */ /* 0x000fe20000004100 */
[----:B------:R-:W-:Y:S01]  /*a760*/  F2FP.F16.E4M3.UNPACK_B R123, R153 ;  /* 0x00000099ff7b723e */ /* 0x000fe200020006ff */
[----:B------:R-:W1:Y:S01]  /*a770*/  LDTM.x64 R4, tmem[UR4+0xc0] ;  /* 0x0000c004000479ee */ /* 0x000e620008340000 */
[--C-:B------:R-:W-:Y:S01]  /*a780*/  HADD2.F32 R0, -RZ, R2.reuse.H0_H0 ;  /* 0x20000002ff007230 */ /* 0x100fe20000004100 */
[----:B------:R-:W-:Y:S01]  /*a790*/  NOP ;  /* 0x0000000000007918 */ /* 0x000fe20000000000 */
[----:B------:R-:W-:Y:S01]  /*a7a0*/  UIADD3 UR4, UPT, UPT, UR5, 0xf0, URZ ;  /* 0x000000f005047890 */ /* 0x000fe2000fffe0ff */
[----:B------:R-:W-:Y:S01]  /*a7b0*/  HADD2.F32 R2, -RZ, R2.H1_H1 ;  /* 0x30000002ff027230 */ /* 0x000fe20000004100 */
[----:B------:R-:W-:Y:S01]  /*a7c0*/  F2FP.F16.E4M3.UNPACK_B R127, R154 ;  /* 0x0000009aff7f723e */ /* 0x000fe200020006ff */
[----:B------:R-:W-:Y:S01]  /*a7d0*/  HADD2.F32 R78, -RZ, R141.H1_H1 ;  /* 0x3000008dff4e7230 */ /* 0x000fe20000004100 */
[----:B------:R-:W-:Y:S01]  /*a7e0*/  F2FP.F16.E4M3.UNPACK_B R130, R155 ;  /* 0x0000009bff82723e */ /* 0x000fe200020006ff */
        /* <DEDUP_REMOVED lines=16> */
[----:B-----5:R-:W-:Y:S01]  /*a8f0*/  UPRMT UR4, UR6, 0x654, UR4 ;  /* 0x0000065406047896 */ /* 0x020fe20008000004 */
[C---:B-1----:R-:W-:Y:S01]  /*a900*/  FMUL R4, R70.reuse, R4 ;  /* 0x0000000446047220 */ /* 0x042fe20000400000 */
[C---:B------:R-:W-:Y:S01]  /*a910*/  FMUL R5, R70.reuse, R5 ;  /* 0x0000000546057220 */ /* 0x040fe20000400000 */
[--C-:B------:R-:W-:Y:S02]  /*a920*/  HADD2.F32 R3, -RZ, R140.reuse.H0_H0 ;  /* 0x2000008cff037230 */ /* 0x100fe40000004100 */
[C---:B------:R-:W-:Y:S01]  /*a930*/  FMUL R8, R70.reuse, R8 ;  /* 0x0000000846087220 */ /* 0x040fe20000400000 */
[C---:B------:R-:W-:Y:S01]  /*a940*/  FFMA R4, R73.reuse, R0, R4 ;  /* 0x0000000049047223 */ /* 0x040fe20000000004 */
[C---:B------:R-:W-:Y:S01]  /*a950*/  FFMA R5, R73.reuse, R2, R5 ;  /* 0x0000000249057223 */ /* 0x040fe20000000005 */
[C---:B------:R-:W-:Y:S01]  /*a960*/  FMUL R9, R70.reuse, R9 ;  /* 0x0000000946097220 */ /* 0x040fe20000400000 */
[C---:B------:R-:W-:Y:S01]  /*a970*/  FMUL R12, R70.reuse, R12 ;  /* 0x0000000c460c7220 */ /* 0x040fe20000400000 */
[----:B------:R-:W-:Y:S01]  /*a980*/  SYNCS.ARRIVE.TRANS64.RED.A1T0 RZ, [UR4], RZ ;  /* 0x000000ffffff79a7 */ /* 0x000fe20008100404 */
[C---:B------:R-:W-:Y:S01]  /*a990*/  FMUL R13, R70.reuse, R13 ;  /* 0x0000000d460d7220 */ /* 0x040fe20000400000 */
[C---:B------:R-:W-:Y:S01]  /*a9a0*/  FMUL R16, R70.reuse, R16 ;  /* 0x0000001046107220 */ /* 0x040fe20000400000 */
[C---:B------:R-:W-:Y:S01]  /*a9b0*/  FMUL R17, R70.reuse, R17 ;  /* 0x0000001146117220 */ /* 0x040fe20000400000 */
[C---:B------:R-:W-:Y:S01]  /*a9c0*/  FMUL R0, R70.reuse, R20 ;  /* 0x0000001446007220 */ /* 0x040fe20000400000 */
[C---:B------:R-:W-:Y:S01]  /*a9d0*/  FMUL R2, R70.reuse, R21 ;  /* 0x0000001546027220 */ /* 0x040fe20000400000 */
[C---:B------:R-:W-:Y:S01]  /*a9e0*/  FMUL R21, R70.reuse, R28 ;  /* 0x0000001c46157220 */ /* 0x040fe20000400000 */
[----:B------:R-:W-:Y:S02]  /*a9f0*/  HADD2.F32 R122, -RZ, R123.H0_H0 ;  /* 0x2000007bff7a7230 */ /* 0x000fe40000004100 */
[C---:B------:R-:W-:Y:S01]  /*aa00*/  FMUL R6, R70.reuse, R6 ;  /* 0x0000000646067220 */ /* 0x040fe20000400000 */
[----:B------:R-:W-:Y:S02]  /*aa10*/  HADD2.F32 R72, -RZ, R140.H1_H1 ;  /* 0x3000008cff487230 */ /* 0x000fe40000004100 */
[C---:B------:R-:W-:Y:S01]  /*aa20*/  FMUL R7, R70.reuse, R7 ;  /* 0x0000000746077220 */ /* 0x040fe20000400000 */
[----:B------:R-:W-:Y:S02]  /*aa30*/  HADD2.F32 R75, -RZ, R141.H0_H0 ;  /* 0x2000008dff4b7230 */ /* 0x000fe40000004100 */
[C---:B------:R-:W-:Y:S01]  /*aa40*/  FFMA R6, R73.reuse, R3, R6 ;  /* 0x0000000349067223 */ /* 0x040fe20000000006 */
[----:B------:R-:W-:Y:S02]  /*aa50*/  HADD2.F32 R123, -RZ, R123.H1_H1 ;  /* 0x3000007bff7b7230 */ /* 0x000fe40000004100 */
[C---:B------:R-:W-:Y:S01]  /*aa60*/  FFMA R7, R73.reuse, R72, R7 ;  /* 0x0000004849077223 */ /* 0x040fe20000000007 */
[C---:B------:R-:W-:Y:S01]  /*aa70*/  FFMA R8, R73.reuse, R74, R8 ;  /* 0x0000004a49087223 */ /* 0x040fe20000000008 */
[----:B------:R-:W-:Y:S01]  /*aa80*/  FFMA R9, R73, R76, R9 ;  /* 0x0000004c49097223 */ /* 0x000fe20000000009 */
[--C-:B------:R-:W-:Y:S02]  /*aa90*/  HADD2.F32 R126, -RZ, R127.reuse.H0_H0 ;  /* 0x2000007fff7e7230 */ /* 0x100fe40000004100 */
[C---:B------:R-:W-:Y:S01]  /*aaa0*/  FMUL R10, R70.reuse, R10 ;  /* 0x0000000a460a7220 */ /* 0x040fe20000400000 */
[----:B------:R-:W-:Y:S01]  /*aab0*/  F2FP.SATFINITE.E4M3.F32.PACK_AB_MERGE_C R76, R7, R6, RZ ;  /* 0x00000006074c723e */ /* 0x000fe200048070ff */
[C---:B------:R-:W-:Y:S01]  /*aac0*/  FMUL R7, R70.reuse, R24 ;  /* 0x0000001846077220 */ /* 0x040fe20000400000 */
[----:B------:R-:W-:Y:S02]  /*aad0*/  HADD2.F32 R127, -RZ, R127.H1_H1 ;  /* 0x3000007fff7f7230 */ /* 0x000fe40000004100 */
[C---:B------:R-:W-:Y:S01]  /*aae0*/  FFMA R10, R73.reuse, R75, R10 ;  /* 0x0000004b490a7223 */ /* 0x040fe2000000000a */
[----:B------:R-:W-:Y:S02]  /*aaf0*/  HADD2.F32 R72, -RZ, R130.H0_H0 ;  /* 0x20000082ff487230 */ /* 0x000fe40000004100 */
[C---:B------:R-:W-:Y:S01]  /*ab00*/  FMUL R11, R70.reuse, R11 ;  /* 0x0000000b460b7220 */ /* 0x040fe20000400000 */
[--C-:B------:R-:W-:Y:S02]  /*ab10*/  HADD2.F32 R79, -RZ, R142.reuse.H0_H0 ;  /* 0x2000008eff4f7230 */ /* 0x100fe40000004100 */
[C---:B------:R-:W-:Y:S01]  /*ab20*/  FMUL R14, R70.reuse, R14 ;  /* 0x0000000e460e7220 */ /* 0x040fe20000400000 */
[----:B------:R-:W-:Y:S02]  /*ab30*/  HADD2.F32 R82, -RZ, R142.H1_H1 ;  /* 0x3000008eff527230 */ /* 0x000fe40000004100 */
[C---:B------:R-:W-:Y:S01]  /*ab40*/  FFMA R11, R73.reuse, R78, R11 ;  /* 0x0000004e490b7223 */ /* 0x040fe2000000000b */
[C---:B------:R-:W-:Y:S01]  /*ab50*/  FFMA R12, R73.reuse, R77, R12 ;  /* 0x0000004d490c7223 */ /* 0x040fe2000000000c */
[C---:B------:R-:W-:Y:S01]  /*ab60*/  FFMA R13, R73.reuse, R80, R13 ;  /* 0x00000050490d7223 */ /* 0x040fe2000000000d */
[----:B------:R-:W-:Y:S01]  /*ab70*/  FFMA R14, R73, R79, R14 ;  /* 0x0000004f490e7223 */ /* 0x000fe2000000000e */
[----:B------:R-:W-:Y:S01]  /*ab80*/  HADD2.F32 R75, -RZ, R130.H1_H1 ;  /* 0x30000082ff4b7230 */ /* 0x000fe20000004100 */
[----:B------:R-:W-:Y:S01]  /*ab90*/  F2FP.SATFINITE.E4M3.F32.PACK_AB_MERGE_C R78, R11, R10, RZ ;  /* 0x0000000a0b4e723e */ /* 0x000fe200048070ff */
[C---:B------:R-:W-:Y:S01]  /*aba0*/  FMUL R10, R70.reuse, R25 ;  /* 0x00000019460a7220 */ /* 0x040fe20000400000 */
[C---:B------:R-:W-:Y:S01]  /*abb0*/  FMUL R25, R70.reuse, R32 ;  /* 0x0000002046197220 */ /* 0x040fe20000400000 */
        /* <DEDUP_REMOVED lines=8> */
[C---:B------:R-:W-:Y:S01]  /*ac40*/  FMUL R19, R70.reuse, R19 ;  /* 0x0000001346137220 */ /* 0x040fe20000400000 */
[--C-:B------:R-:W-:Y:S01]  /*ac50*/  HADD2.F32 R88, -RZ, R144.reuse.H0_H0 ;  /* 0x20000090ff587230 */ /* 0x100fe20000004100 */
[----:B------:R-:W-:Y:S01]  /*ac60*/  F2FP.SATFINITE.E4M3.F32.PACK_AB_MERGE_C R14, R15, R14, RZ ;  /* 0x0000000e0f0e723e */ /* 0x000fe200048070ff */
[----:B------:R-:W-:Y:S02]  /*ac70*/  HADD2.F32 R89, -RZ, R144.H1_H1 ;  /* 0x30000090ff597230 */ /* 0x000fe40000004100 */
[C---:B------:R-:W-:Y:S01]  /*ac80*/  FFMA R19, R73.reuse, R86, R19 ;  /* 0x0000005649137223 */ /* 0x040fe20000000013 */
[C---:B------:R-:W-:Y:S01]  /*ac90*/  FFMA R0, R73.reuse, R85, R0 ;  /* 0x0000005549007223 */ /* 0x040fe20000000000 */
[----:B------:R-:W-:Y:S01]  /*aca0*/  FFMA R2, R73, R87, R2 ;  /* 0x0000005749027223 */ /* 0x000fe20000000002 */
[C---:B------:R-:W-:Y:S01]  /*acb0*/  FMUL R3, R70.reuse, R22 ;  /* 0x0000001646037220 */ /* 0x040fe20000400000 */
[C---:B------:R-:W-:Y:S01]  /*acc0*/  FMUL R22, R70.reuse, R29 ;  /* 0x0000001d46167220 */ /* 0x040fe20000400000 */
[----:B------:R-:W-:Y:S01]  /*acd0*/  F2FP.SATFINITE.E4M3.F32.PACK_AB_MERGE_C R18, R19, R18, RZ ;  /* 0x000000121312723e */ /* 0x000fe200048070ff */
[C---:B------:R-:W-:Y:S01]  /*ace0*/  FMUL R29, R70.reuse, R36 ;  /* 0x00000024461d7220 */ /* 0x040fe20000400000 */
[C---:B------:R-:W-:Y:S01]  /*acf0*/  FFMA R3, R73.reuse, R88, R3 ;  /* 0x0000005849037223 */ /* 0x040fe20000000003 */
[C---:B------:R-:W-:Y:S01]  /*ad00*/  FMUL R6, R70.reuse, R23 ;  /* 0x0000001746067220 */ /* 0x040fe20000400000 */
[--C-:B------:R-:W-:Y:S02]  /*ad10*/  HADD2.F32 R92, -RZ, R145.reuse.H0_H0 ;  /* 0x20000091ff5c7230 */ /* 0x100fe40000004100 */
[C---:B------:R-:W-:Y:S01]  /*ad20*/  FMUL R11, R70.reuse, R26 ;  /* 0x0000001a460b7220 */ /* 0x040fe20000400000 */
[----:B------:R-:W-:Y:S02]  /*ad30*/  HADD2.F32 R93, -RZ, R145.H1_H1 ;  /* 0x30000091ff5d7230 */ /* 0x000fe40000004100 */
[C---:B------:R-:W-:Y:S01]  /*ad40*/  FFMA R6, R73.reuse, R89, R6 ;  /* 0x0000005949067223 */ /* 0x040fe20000000006 */
[C---:B------:R-:W-:Y:S01]  /*ad50*/  FFMA R7, R73.reuse, R90, R7 ;  /* 0x0000005a49077223 */ /* 0x040fe20000000007 */
[C---:B------:R-:W-:Y:S01]  /*ad60*/  FFMA R10, R73.reuse, R91, R10 ;  /* 0x0000005b490a7223 */ /* 0x040fe2000000000a */
[C---:B------:R-:W-:Y:S01]  /*ad70*/  FFMA R11, R73.reuse, R92, R11 ;  /* 0x0000005c490b7223 */ /* 0x040fe2000000000b */
[----:B------:R-:W-:Y:S01]  /*ad80*/  FMUL R26, R70, R33 ;  /* 0x00000021461a7220 */ /* 0x000fe20000400000 */
[----:B------:R-:W-:Y:S01]  /*ad90*/  F2FP.SATFINITE.E4M3.F32.PACK_AB_MERGE_C R3, R6, R3, RZ ;  /* 0x000000030603723e */ /* 0x000fe200048070ff */
        /* <DEDUP_REMOVED lines=9> */
[C---:B------:R-:W-:Y:S01]  /*ae30*/  FMUL R30, R70.reuse, R37 ;  /* 0x00000025461e7220 */ /* 0x040fe20000400000 */
[C---:B------:R-:W-:Y:S01]  /*ae40*/  FMUL R37, R70.reuse, R44 ;  /* 0x0000002c46257220 */ /* 0x040fe20000400000 */
[C---:B------:R-:W-:Y:S01]  /*ae50*/  FMUL R24, R70.reuse, R31 ;  /* 0x0000001f46187220 */ /* 0x040fe20000400000 */
[--C-:B------:R-:W-:Y:S02]  /*ae60*/  HADD2.F32 R100, -RZ, R147.reuse.H0_H0 ;  /* 0x20000093ff647230 */ /* 0x100fe40000004100 */
[----:B------:R-:W-:Y:S01]  /*ae70*/  FMUL R27, R70, R34 ;  /* 0x00000022461b7220 */ /* 0x000fe20000400000 */
[----:B------:R-:W-:Y:S02]  /*ae80*/  HADD2.F32 R101, -RZ, R147.H1_H1 ;  /* 0x30000093ff657230 */ /* 0x000fe40000004100 */
[C---:B------:R-:W-:Y:S01]  /*ae90*/  FFMA R24, R73.reuse, R97, R24 ;  /* 0x0000006149187223 */ /* 0x040fe20000000018 */
[C---:B------:R-:W-:Y:S01]  /*aea0*/  FFMA R25, R73.reuse, R98, R25 ;  /* 0x0000006249197223 */ /* 0x040fe20000000019 */
[C---:B------:R-:W-:Y:S01]  /*aeb0*/  FFMA R26, R73.reuse, R99, R26 ;  /* 0x00000063491a7223 */ /* 0x040fe2000000001a */
[----:B------:R-:W-:Y:S01]  /*aec0*/  F2FP.F16.E4M3.UNPACK_B R152, R152.H1 ;  /* 0x00000098ff98723e */ /* 0x000fe200030006ff */
[C---:B------:R-:W-:Y:S01]  /*aed0*/  FFMA R27, R73.reuse, R100, R27 ;  /* 0x00000064491b7223 */ /* 0x040fe2000000001b */
[----:B------:R-:W-:Y:S01]  /*aee0*/  F2FP.SATFINITE.E4M3.F32.PACK_AB_MERGE_C R6, R24, R23, RZ ;  /* 0x000000171806723e */ /* 0x000fe200048070ff */
[C---:B------:R-:W-:Y:S01]  /*aef0*/  FMUL R34, R70.reuse, R41 ;  /* 0x0000002946227220 */ /* 0x040fe20000400000 */
[C---:B------:R-:W-:Y:S01]  /*af00*/  FMUL R41, R70.reuse, R48 ;  /* 0x0000003046297220 */ /* 0x040fe20000400000 */
[----:B------:R-:W-:Y:S01]  /*af10*/  FMUL R28, R70, R35 ;  /* 0x00000023461c7220 */ /* 0x000fe20000400000 */
[----:B------:R-:W-:Y:S01]  /*af20*/  F2FP.F16.E4M3.UNPACK_B R153, R153.H1 ;  /* 0x00000099ff99723e */ /* 0x000fe200030006ff */
[--C-:B------:R-:W-:Y:S01]  /*af30*/  HADD2.F32 R104, -RZ, R148.reuse.H0_H0 ;  /* 0x20000094ff687230 */ /* 0x100fe20000004100 */
[----:B------:R-:W-:Y:S01]  /*af40*/  F2FP.SATFINITE.E4M3.F32.PACK_AB_MERGE_C R6, R22, R21, R6 ;  /* 0x000000151606723e */ /* 0x000fe20004807006 */
[C---:B------:R-:W-:Y:S01]  /*af50*/  FFMA R28, R73.reuse, R101, R28 ;  /* 0x00000065491c7223 */ /* 0x040fe2000000001c */
[C---:B------:R-:W-:Y:S01]  /*af60*/  FFMA R29, R73.reuse, R102, R29 ;  /* 0x00000066491d7223 */ /* 0x040fe2000000001d */
[C---:B------:R-:W-:Y:S01]  /*af70*/  FFMA R30, R73.reuse, R103, R30 ;  /* 0x00000067491e7223 */ /* 0x040fe2000000001e */
[----:B------:R-:W-:Y:S02]  /*af80*/  HADD2.F32 R105, -RZ, R148.H1_H1 ;  /* 0x30000094ff697230 */ /* 0x000fe40000004100 */
[C---:B------:R-:W-:Y:S01]  /*af90*/  FMUL R31, R70.reuse, R38 ;  /* 0x00000026461f7220 */ /* 0x040fe20000400000 */
[----:B------:R-:W-:Y:S01]  /*afa0*/  F2FP.F16.E4M3.UNPACK_B R154, R154.H1 ;  /* 0x0000009aff9a723e */ /* 0x000fe200030006ff */
[C---:B------:R-:W-:Y:S01]  /*afb0*/  FMUL R38, R70.reuse, R45 ;  /* 0x0000002d46267220 */ /* 0x040fe20000400000 */
[C---:B------:R-:W-:Y:S01]  /*afc0*/  FMUL R45, R70.reuse, R52 ;  /* 0x00000034462d7220 */ /* 0x040fe20000400000 */
[----:B------:R-:W-:Y:S01]  /*afd0*/  F2FP.F16.E4M3.UNPACK_B R155, R155.H1 ;  /* 0x0000009bff9b723e */ /* 0x000fe200030006ff */
[----:B------:R-:W-:Y:S01]  /*afe0*/  FFMA R31, R73, R104, R31 ;  /* 0x00000068491f7223 */ /* 0x000fe2000000001f */
[----:B------:R-:W-:Y:S01]  /*aff0*/  FMUL R52, R70, R59 ;  /* 0x0000003b46347220 */ /* 0x000fe20000400000 */
[----:B------:R-:W-:Y:S01]  /*b000*/  IADD3 R68, PT, PT, R68, 0x1, RZ ;  /* 0x0000000144447810 */ /* 0x000fe20007ffe0ff */
[C---:B------:R-:W-:Y:S01]  /*b010*/  FMUL R59, R70.reuse, R66 ;  /* 0x00000042463b7220 */ /* 0x040fe20000400000 */
[----:B------:R-:W-:Y:S01]  /*b020*/  F2FP.SATFINITE.E4M3.F32.PACK_AB_MERGE_C R66, R13, R12, R14 ;  /* 0x0000000c0d42723e */ /* 0x000fe2000480700e */
[C---:B------:R-:W-:Y:S01]  /*b030*/  FMUL R32, R70.reuse, R39 ;  /* 0x0000002746207220 */ /* 0x040fe20000400000 */
[--C-:B------:R-:W-:Y:S02]  /*b040*/  HADD2.F32 R108, -RZ, R149.reuse.H0_H0 ;  /* 0x20000095ff6c7230 */ /* 0x100fe40000004100 */
[C---:B------:R-:W-:Y:S01]  /*b050*/  FMUL R35, R70.reuse, R42 ;  /* 0x0000002a46237220 */ /* 0x040fe20000400000 */
[----:B------:R-:W-:Y:S02]  /*b060*/  HADD2.F32 R109, -RZ, R149.H1_H1 ;  /* 0x30000095ff6d7230 */ /* 0x000fe40000004100 */
[C---:B------:R-:W-:Y:S01]  /*b070*/  FFMA R32, R73.reuse, R105, R32 ;  /* 0x0000006949207223 */ /* 0x040fe20000000020 */
[----:B------:R-:W-:Y:S01]  /*b080*/  FMUL R36, R70, R43 ;  /* 0x0000002b46247220 */ /* 0x000fe20000400000 */
[C---:B------:R-:W-:Y:S01]  /*b090*/  FFMA R33, R73.reuse, R106, R33 ;  /* 0x0000006a49217223 */ /* 0x040fe20000000021 */
[C---:B------:R-:W-:Y:S01]  /*b0a0*/  FFMA R34, R73.reuse, R107, R34 ;  /* 0x0000006b49227223 */ /* 0x040fe20000000022 */
[--C-:B------:R-:W-:Y:S01]  /*b0b0*/  HADD2.F32 R112, -RZ, R150.reuse.H0_H0 ;  /* 0x20000096ff707230 */ /* 0x100fe20000004100 */
[----:B------:R-:W-:Y:S01]  /*b0c0*/  F2FP.SATFINITE.E4M3.F32.PACK_AB_MERGE_C R32, R32, R31, RZ ;  /* 0x0000001f2020723e */ /* 0x000fe200048070ff */
[C---:B------:R-:W-:Y:S01]  /*b0d0*/  FFMA R35, R73.reuse, R108, R35 ;  /* 0x0000006c49237223 */ /* 0x040fe20000000023 */
[----:B------:R-:W-:Y:S02]  /*b0e0*/  HADD2.F32 R113, -RZ, R150.H1_H1 ;  /* 0x30000096ff717230 */ /* 0x000fe40000004100 */
[----:B------:R-:W-:Y:S01]  /*b0f0*/  FMUL R39, R70, R46 ;  /* 0x0000002e46277220 */ /* 0x000fe20000400000 */
[----:B------:R-:W-:Y:S01]  /*b100*/  F2FP.SATFINITE.E4M3.F32.PACK_AB_MERGE_C R32, R30, R29, R32 ;  /* 0x0000001d1e20723e */ /* 0x000fe20004807020 */
[C---:B------:R-:W-:Y:S01]  /*b110*/  FFMA R36, R73.reuse, R109, R36 ;  /* 0x0000006d49247223 */ /* 0x040fe20000000024 */
[C---:B------:R-:W-:Y:S01]  /*b120*/  FMUL R40, R70.reuse, R47 ;  /* 0x0000002f46287220 */ /* 0x040fe20000400000 */
[C---:B------:R-:W-:Y:S01]  /*b130*/  FFMA R37, R73.reuse, R110, R37 ;  /* 0x0000006e49257223 */ /* 0x040fe20000000025 */
[C---:B------:R-:W-:Y:S01]  /*b140*/  FFMA R38, R73.reuse, R111, R38 ;  /* 0x0000006f49267223 */ /* 0x040fe20000000026 */
[C---:B------:R-:W-:Y:S01]  /*b150*/  FMUL R42, R70.reuse, R49 ;  /* 0x00000031462a7220 */ /* 0x040fe20000400000 */
        /* <DEDUP_REMOVED lines=8> */
[C---:B------:R-:W-:Y:S01]  /*b1e0*/  FMUL R57, R70.reuse, R64 ;  /* 0x0000004046397220 */ /* 0x040fe20000400000 */
[----:B------:R-:W-:Y:S01]  /*b1f0*/  FFMA R42, R73, R115, R42 ;  /* 0x00000073492a7223 */ /* 0x000fe2000000002a */
[C---:B------:R-:W-:Y:S01]  /*b200*/  FMUL R46, R70.reuse, R53 ;  /* 0x00000035462e7220 */ /* 0x040fe20000400000 */
[--C-:B------:R-:W-:Y:S01]  /*b210*/  HADD2.F32 R120, -RZ, R152.reuse.H0_H0 ;  /* 0x20000098ff787230 */ /* 0x100fe20000004100 */
[----:B------:R-:W-:Y:S01]  /*b220*/  F2FP.SATFINITE.E4M3.F32.PACK_AB_MERGE_C R64, R5, R4, R76 ;  /* 0x000000040540723e */ /* 0x000fe2000480704c */
[C---:B------:R-:W-:Y:S01]  /*b230*/  FMUL R51, R70.reuse, R58 ;  /* 0x0000003a46337220 */ /* 0x040fe20000400000 */
[C---:B------:R-:W-:Y:S01]  /*b240*/  FMUL R53, R70.reuse, R60 ;  /* 0x0000003c46357220 */ /* 0x040fe20000400000 */
[C---:B------:R-:W-:Y:S01]  /*b250*/  FFMA R43, R73.reuse, R116, R43 ;  /* 0x00000074492b7223 */ /* 0x040fe2000000002b */
[----:B------:R-:W-:Y:S02]  /*b260*/  HADD2.F32 R121, -RZ, R152.H1_H1 ;  /* 0x30000098ff797230 */ /* 0x000fe40000004100 */
[C---:B------:R-:W-:Y:S01]  /*b270*/  FMUL R47, R70.reuse, R54 ;  /* 0x00000036462f7220 */ /* 0x040fe20000400000 */
[C---:B------:R-:W-:Y:S01]  /*b280*/  FMUL R58, R70.reuse, R65 ;  /* 0x00000041463a7220 */ /* 0x040fe20000400000 */
[----:B------:R-:W-:Y:S01]  /*b290*/  FMUL R60, R70, R67 ;  /* 0x00000043463c7220 */ /* 0x000fe20000400000 */
[----:B------:R-:W-:Y:S01]  /*b2a0*/  F2FP.SATFINITE.E4M3.F32.PACK_AB_MERGE_C R5, R20, R11, RZ ;  /* 0x0000000b1405723e */ /* 0x000fe200048070ff */
[----:B------:R-:W-:Y:S01]  /*b2b0*/  FFMA R44, R73, R117, R44 ;  /* 0x00000075492c7223 */ /* 0x000fe2000000002c */
[C---:B------:R-:W-:Y:S01]  /*b2c0*/  FMUL R48, R70.reuse, R55 ;  /* 0x0000003746307220 */ /* 0x040fe20000400000 */
[----:B------:R-:W-:Y:S01]  /*b2d0*/  F2FP.SATFINITE.E4M3.F32.PACK_AB_MERGE_C R65, R9, R8, R78 ;  /* 0x000000080941723e */ /* 0x000fe2000480704e */
[----:B------:R-:W-:Y:S01]  /*b2e0*/  FFMA R45, R73, R118, R45 ;  /* 0x00000076492d7223 */ /* 0x000fe2000000002d */
[----:B------:R-:W-:Y:S01]  /*b2f0*/  F2FP.SATFINITE.E4M3.F32.PACK_AB_MERGE_C R67, R17, R16, R18 ;  /* 0x000000101143723e */ /* 0x000fe20004807012 */
[----:B------:R-:W-:Y:S01]  /*b300*/  FMUL R49, R70, R56 ;  /* 0x0000003846317220 */ /* 0x000fe20000400000 */
[C---:B------:R-:W-:Y:S01]  /*b310*/  FFMA R46, R73.reuse, R119, R46 ;  /* 0x00000077492e7223 */ /* 0x040fe2000000002e */
[--C-:B------:R-:W-:Y:S02]  /*b320*/  HADD2.F32 R124, -RZ, R153.reuse.H0_H0 ;  /* 0x20000099ff7c7230 */ /* 0x100fe40000004100 */
[C---:B------:R-:W-:Y:S01]  /*b330*/  FFMA R47, R73.reuse, R120, R47 ;  /* 0x00000078492f7223 */ /* 0x040fe2000000002f */
[----:B------:R1:W-:Y:S01]  /*b340*/  STS.128 [R137+UR44+0xa200], R64 ;  /* 0x00a2004089007988 */ /* 0x0003e20008000c2c */
[----:B------:R-:W-:Y:S01]  /*b350*/  HADD2.F32 R125, -RZ, R153.H1_H1 ;  /* 0x30000099ff7d7230 */ /* 0x000fe20000004100 */
[----:B------:R-:W-:Y:S01]  /*b360*/  F2FP.SATFINITE.E4M3.F32.PACK_AB_MERGE_C R5, R10, R7, R5 ;  /* 0x000000070a05723e */ /* 0x000fe20004807005 */
[C---:B------:R-:W-:Y:S01]  /*b370*/  FFMA R48, R73.reuse, R121, R48 ;  /* 0x0000007949307223 */ /* 0x040fe20000000030 */
[----:B------:R-:W-:Y:S01]  /*b380*/  F2FP.SATFINITE.E4M3.F32.PACK_AB_MERGE_C R7, R28, R27, RZ ;  /* 0x0000001b1c07723e */ /* 0x000fe200048070ff */
        /* <DEDUP_REMOVED lines=8> */
[----:B------:R-:W-:Y:S01]  /*b410*/  FMUL R56, R70, R63 ;  /* 0x0000003f46387220 */ /* 0x000fe20000400000 */
[----:B------:R-:W-:Y:S01]  /*b420*/  F2FP.SATFINITE.E4M3.F32.PACK_AB_MERGE_C R4, R2, R0, R3 ;  /* 0x000000000204723e */ /* 0x000fe20004807003 */
[C---:B------:R-:W-:Y:S01]  /*b430*/  FFMA R53, R73.reuse, R126, R53 ;  /* 0x0000007e49357223 */ /* 0x040fe20000000035 */
[----:B------:R-:W-:Y:S01]  /*b440*/  F2FP.SATFINITE.E4M3.F32.PACK_AB_MERGE_C R7, R26, R25, R7 ;  /* 0x000000191a07723e */ /* 0x000fe20004807007 */
[C---:B------:R-:W-:Y:S01]  /*b450*/  FFMA R54, R73.reuse, R127, R54 ;  /* 0x0000007f49367223 */ /* 0x040fe20000000036 */
[--C-:B------:R-:W-:Y:S02]  /*b460*/  HADD2.F32 R74, -RZ, R155.reuse.H0_H0 ;  /* 0x2000009bff4a7230 */ /* 0x100fe40000004100 */
[C---:B------:R-:W-:Y:S01]  /*b470*/  FFMA R55, R73.reuse, R128, R55 ;  /* 0x0000008049377223 */ /* 0x040fe20000000037 */
[----:B------:R-:W-:Y:S01]  /*b480*/  HADD2.F32 R131, -RZ, R155.H1_H1 ;  /* 0x3000009bff837230 */ /* 0x000fe20000004100 */
[----:B------:R1:W-:Y:S01]  /*b490*/  STS.128 [R176+0xa010], R4 ;  /* 0x00a01004b0007388 */ /* 0x0003e20000000c00 */
[----:B------:R-:W-:Y:S01]  /*b4a0*/  F2FP.SATFINITE.E4M3.F32.PACK_AB_MERGE_C R35, R36, R35, RZ ;  /* 0x000000232423723e */ /* 0x000fe200048070ff */
[C---:B------:R-:W-:Y:S01]  /*b4b0*/  FFMA R56, R73.reuse, R129, R56 ;  /* 0x0000008149387223 */ /* 0x040fe20000000038 */
[----:B------:R-:W-:Y:S01]  /*b4c0*/  F2FP.SATFINITE.E4M3.F32.PACK_AB_MERGE_C R39, R40, R39, RZ ;  /* 0x000000272827723e */ /* 0x000fe200048070ff */
[C---:B------:R-:W-:Y:S01]  /*b4d0*/  FFMA R57, R73.reuse, R72, R57 ;  /* 0x0000004849397223 */ /* 0x040fe20000000039 */
[----:B------:R-:W-:Y:S01]  /*b4e0*/  F2FP.SATFINITE.E4M3.F32.PACK_AB_MERGE_C R43, R44, R43, RZ ;  /* 0x0000002b2c2b723e */ /* 0x000fe200048070ff */
[C---:B------:R-:W-:Y:S01]  /*b4f0*/  FFMA R58, R73.reuse, R75, R58 ;  /* 0x0000004b493a7223 */ /* 0x040fe2000000003a */
[C---:B------:R-:W-:Y:S01]  /*b500*/  FFMA R59, R73.reuse, R74, R59 ;  /* 0x0000004a493b7223 */ /* 0x040fe2000000003b */
[----:B------:R-:W-:Y:S01]  /*b510*/  F2FP.SATFINITE.E4M3.F32.PACK_AB_MERGE_C R33, R34, R33, R35 ;  /* 0x000000212221723e */ /* 0x000fe20004807023 */
        /* <DEDUP_REMOVED lines=11> */
[----:B------:R-:W-:Y:S05]  /*b5d0*/  F2FP.SATFINITE.E4M3.F32.PACK_AB_MERGE_C R51, R58, R57, R59 ;  /* 0x000000393a33723e */ /* 0x000fea000480703b */
        /* <DEDUP_REMOVED lines=18> */
.L_x_134:
[----:B------:R-:W-:Y:S05]  /*b700*/  BSYNC.RECONVERGENT B0 ;  /* 0x0000000000007941 */ /* 0x000fea0003800200 */
.L_x_133:
[----:B------:R-:W-:Y:S01]  /*b710*/  R2UR UR4, R160 ;  /* 0x00000000a00472ca */ /* 0x000fe200000e0000 */
[----:B------:R-:W-:Y:S01]  /*b720*/  BAR.SYNC.DEFER_BLOCKING 0x1, 0x80 ;  /* 0x0042000000007b1d */ /* 0x000fe20000010000 */
[----:B------:R-:W-:Y:S01]  /*b730*/  ISETP.NE.AND P0, PT, R162, 0x2, PT ;  /* 0x00000002a200780c */ /* 0x000fe20003f05270 */
[----:B------:R-:W-:Y:S01]  /*b740*/  UISETP.NE.AND UP0, UPT, UR45, URZ, UPT ;  /* 0x000000ff2d00728c */ /* 0x000fe2000bf05270 */
[----:B------:R-:W-:Y:S01]  /*b750*/  ISETP.NE.AND P1, PT, R68, 0x2, PT ;  /* 0x000000024400780c */ /* 0x000fe20003f25270 */
[----:B------:R-:W-:Y:S01]  /*b760*/  UIADD3 UR20, UPT, UPT, UR37, UR59, URZ ;  /* 0x0000003b25147290 */ /* 0x000fe2000fffe0ff */
[----:B------:R-:W-:Y:S02]  /*b770*/  SEL R0, RZ, 0x1, P0 ;  /* 0x00000001ff007807 */ /* 0x000fe40000000000 */
[----:B------:R-:W-:Y:S02]  /*b780*/  SEL R3, RZ, 0x1, P1 ;  /* 0x00000001ff037807 */ /* 0x000fe40000800000 */
[----:B------:R-:W-:Y:S02]  /*b790*/  LOP3.LUT R167, R167, R0, RZ, 0x3c, !PT ;  /* 0x00000000a7a77212 */ /* 0x000fe400078e3cff */
[----:B------:R-:W-:Y:S01]  /*b7a0*/  LOP3.LUT R168, R168, R3, RZ, 0x3c, !PT ;  /* 0x00000003a8a87212 */ /* 0x000fe200078e3cff */
[----:B------:R-:W-:Y:S01]  /*b7b0*/  UIADD3 UR16, UPT, UPT, UR38, UR4, URZ ;  /* 0x0000000426107290 */ /* 0x000fe2000fffe0ff */
[----:B------:R-:W-:Y:S02]  /*b7c0*/  SEL R162, R162, RZ, P0 ;  /* 0x000000ffa2a27207 */ /* 0x000fe40000000000 */
[----:B------:R-:W-:Y:S01]  /*b7d0*/  SEL R68, R68, RZ, P1 ;  /* 0x000000ff44447207 */ /* 0x000fe20000800000 */
[----:B------:R-:W-:Y:S01]  /*b7e0*/  UMOV UR36, UR58 ;  /* 0x0000003a00247c82 */ /* 0x000fe20008000000 */
[----:B------:R-:W-:Y:S07]  /*b7f0*/  BRA.U UP0, `(.L_x_135) ;  /* 0xffffff9900747547 */ /* 0x000fee000b83ffff */
[----:B------:R-:W-:Y:S05]  /*b800*/  EXIT ;  /* 0x000000000000794d */ /* 0x000fea0003800000 */
.L_x_24:
[----:B--2---:R2:W3:Y:S02]  /*b810*/  SYNCS.PHASECHK.TRANS64.TRYWAIT P0, [R0+URZ+0x110], R3 ;  /* 0x00011003000075a7 */ /* 0x0044e400080011ff */
[----:B---3--:R-:W-:Y:S05]  /*b820*/  @!P0 NANOSLEEP.SYNCS 0x989680 ;  /* 0x009896800000895d */ /* 0x008fea0003900000 */
[----:B------:R-:W3:Y:S02]  /*b830*/  @!P0 SYNCS.PHASECHK.TRANS64 P0, [R0+URZ+0x110], R3 ;  /* 0x00011003000085a7 */ /* 0x000ee400080010ff */
[----:B---3--:R-:W-:Y:S05]  /*b840*/  @!P0 BRA `(.L_x_24) ;  /* 0xfffffffc00f08947 */ /* 0x008fea000383ffff */
[----:B------:R-:W-:Y:S05]  /*b850*/  BRA `(.L_x_136) ;  /* 0xffffff6000247947 */ /* 0x000fea000383ffff */
.L_x_27:
[----:B--2---:R-:W-:-:S07]  /*b860*/  MOV R0, UR33 ;  /* 0x0000002100007c02 */ /* 0x004fce0008000f00 */
.L_x_137:
[----:B--2---:R2:W3:Y:S02]  /*b870*/  SYNCS.PHASECHK.TRANS64.TRYWAIT P0, [R0+URZ+0x38], R3 ;  /* 0x00003803000075a7 */ /* 0x0044e400080011ff */
[----:B---3--:R-:W-:Y:S05]  /*b880*/  @!P0 NANOSLEEP.SYNCS 0x989680 ;  /* 0x009896800000895d */ /* 0x008fea0003900000 */
[----:B------:R-:W3:Y:S02]  /*b890*/  @!P0 SYNCS.PHASECHK.TRANS64 P0, [R0+URZ+0x38], R3 ;  /* 0x00003803000085a7 */ /* 0x000ee400080010ff */
[----:B---3--:R-:W-:Y:S05]  /*b8a0*/  @!P0 BRA `(.L_x_137) ;  /* 0xfffffffc00f08947 */ /* 0x008fea000383ffff */
[----:B------:R-:W-:Y:S05]  /*b8b0*/  BRA `(.L_x_26) ;  /* 0xffffff6000647947 */ /* 0x000fea000383ffff */
.L_x_34:
[----:B-1----:R-:W-:-:S07]  /*b8c0*/  MOV R0, UR17 ;  /* 0x0000001100007c02 */ /* 0x002fce0008000f00 */
.L_x_138:
[----:B-1----:R1:W2:Y:S02]  /*b8d0*/  SYNCS.PHASECHK.TRANS64.TRYWAIT P0, [R0+URZ+0x38], R3 ;  /* 0x00003803000075a7 */ /* 0x0022a400080011ff */
[----:B--2---:R-:W-:Y:S05]  /*b8e0*/  @!P0 NANOSLEEP.SYNCS 0x989680 ;  /* 0x009896800000895d */ /* 0x004fea0003900000 */
[----:B------:R-:W2:Y:S02]  /*b8f0*/  @!P0 SYNCS.PHASECHK.TRANS64 P0, [R0+URZ+0x38], R3 ;  /* 0x00003803000085a7 */ /* 0x000ea400080010ff */
[----:B--2---:R-:W-:Y:S05]  /*b900*/  @!P0 BRA `(.L_x_138) ;  /* 0xfffffffc00f08947 */ /* 0x004fea000383ffff */
[----:B------:R-:W-:Y:S05]  /*b910*/  BRA `(.L_x_33) ;  /* 0xffffff6400207947 */ /* 0x000fea000383ffff */
.L_x_39:
[----:B-1----:R1:W2:Y:S02]  /*b920*/  SYNCS.PHASECHK.TRANS64.TRYWAIT P0, [R3+URZ+0xc0], R0 ;  /* 0x0000c000030075a7 */ /* 0x0022a400080011ff */
[----:B--2---:R-:W-:Y:S05]  /*b930*/  @!P0 NANOSLEEP.SYNCS 0x989680 ;  /* 0x009896800000895d */ /* 0x004fea0003900000 */
[----:B------:R-:W2:Y:S02]  /*b940*/  @!P0 SYNCS.PHASECHK.TRANS64 P0, [R3+URZ+0xc0], R0 ;  /* 0x0000c000030085a7 */ /* 0x000ea400080010ff */
[----:B--2---:R-:W-:Y:S05]  /*b950*/  @!P0 BRA `(.L_x_39) ;  /* 0xfffffffc00f08947 */ /* 0x004fea000383ffff */
[----:B------:R-:W-:Y:S05]  /*b960*/  BRA `(.L_x_139) ;  /* 0xffffff6400c07947 */ /* 0x000fea000383ffff */
.L_x_43:
[----:B-1----:R-:W-:-:S07]  /*b970*/  MOV R0, UR4 ;  /* 0x0000000400007c02 */ /* 0x002fce0008000f00 */
.L_x_140:
[----:B-1----:R1:W2:Y:S02]  /*b980*/  SYNCS.PHASECHK.TRANS64.TRYWAIT P0, [R0+URZ], R3 ;  /* 0x00000003000075a7 */ /* 0x0022a400080011ff */
[----:B--2---:R-:W-:Y:S05]  /*b990*/  @!P0 NANOSLEEP.SYNCS 0x989680 ;  /* 0x009896800000895d */ /* 0x004fea0003900000 */
[----:B------:R-:W2:Y:S02]  /*b9a0*/  @!P0 SYNCS.PHASECHK.TRANS64 P0, [R0+URZ], R3 ;  /* 0x00000003000085a7 */ /* 0x000ea400080010ff */
[----:B--2---:R-:W-:Y:S05]  /*b9b0*/  @!P0 BRA `(.L_x_140) ;  /* 0xfffffffc00f08947 */ /* 0x004fea000383ffff */
[----:B------:R-:W-:Y:S05]  /*b9c0*/  BRA `(.L_x_141) ;  /* 0xffffff6c00687947 */ /* 0x000fea000383ffff */
.L_x_44:
[----:B------:R-:W-:-:S07]  /*b9d0*/  MOV R0, UR5 ;  /* 0x0000000500007c02 */ /* 0x000fce0008000f00 */
.L_x_142:
[----:B-1----:R1:W2:Y:S02]  /*b9e0*/  SYNCS.PHASECHK.TRANS64.TRYWAIT P0, [R0+URZ], R3 ;  /* 0x00000003000075a7 */ /* 0x0022a400080011ff */
[----:B--2---:R-:W-:Y:S05]  /*b9f0*/  @!P0 NANOSLEEP.SYNCS 0x989680 ;  /* 0x009896800000895d */ /* 0x004fea0003900000 */
[----:B------:R-:W2:Y:S02]  /*ba00*/  @!P0 SYNCS.PHASECHK.TRANS64 P0, [R0+URZ], R3 ;  /* 0x00000003000085a7 */ /* 0x000ea400080010ff */
[----:B--2---:R-:W-:Y:S05]  /*ba10*/  @!P0 BRA `(.L_x_142) ;  /* 0xfffffffc00f08947 */ /* 0x004fea000383ffff */
[----:B------:R-:W-:Y:S05]  /*ba20*/  BRA `(.L_x_143) ;  /* 0xffffff6c00747947 */ /* 0x000fea000383ffff */
.L_x_45:
[----:B------:R-:W-:-:S07]  /*ba30*/  MOV R0, UR5 ;  /* 0x0000000500007c02 */ /* 0x000fce0008000f00 */
.L_x_144:
[----:B-1----:R1:W2:Y:S02]  /*ba40*/  SYNCS.PHASECHK.TRANS64.TRYWAIT P0, [R0+URZ], R3 ;  /* 0x00000003000075a7 */ /* 0x0022a400080011ff */
[----:B--2---:R-:W-:Y:S05]  /*ba50*/  @!P0 NANOSLEEP.SYNCS 0x989680 ;  /* 0x009896800000895d */ /* 0x004fea0003900000 */
[----:B------:R-:W2:Y:S02]  /*ba60*/  @!P0 SYNCS.PHASECHK.TRANS64 P0, [R0+URZ], R3 ;  /* 0x00000003000085a7 */ /* 0x000ea400080010ff */
[----:B--2---:R-:W-:Y:S05]  /*ba70*/  @!P0 BRA `(.L_x_144) ;  /* 0xfffffffc00f08947 */ /* 0x004fea000383ffff */
[----:B------:R-:W-:Y:S05]  /*ba80*/  BRA `(.L_x_145) ;  /* 0xffffff6c00807947 */ /* 0x000fea000383ffff */
.L_x_46:
[----:B------:R-:W-:-:S07]  /*ba90*/  MOV R0, UR5 ;  /* 0x0000000500007c02 */ /* 0x000fce0008000f00 */
.L_x_146:
[----:B-1----:R1:W2:Y:S02]  /*baa0*/  SYNCS.PHASECHK.TRANS64.TRYWAIT P0, [R0+URZ], R3 ;  /* 0x00000003000075a7 */ /* 0x0022a400080011ff */
[----:B--2---:R-:W-:Y:S05]  /*bab0*/  @!P0 NANOSLEEP.SYNCS 0x989680 ;  /* 0x009896800000895d */ /* 0x004fea0003900000 */
[----:B------:R-:W2:Y:S02]  /*bac0*/  @!P0 SYNCS.PHASECHK.TRANS64 P0, [R0+URZ], R3 ;  /* 0x00000003000085a7 */ /* 0x000ea400080010ff */
[----:B--2---:R-:W-:Y:S05]  /*bad0*/  @!P0 BRA `(.L_x_146) ;  /* 0xfffffffc00f08947 */ /* 0x004fea000383ffff */
[----:B------:R-:W-:Y:S05]  /*bae0*/  BRA `(.L_x_147) ;  /* 0xffffff6c008c7947 */ /* 0x000fea000383ffff */
.L_x_47:
[----:B------:R-:W-:-:S07]  /*baf0*/  MOV R0, UR5 ;  /* 0x0000000500007c02 */ /* 0x000fce0008000f00 */
.L_x_148:
[----:B-1----:R1:W2:Y:S02]  /*bb00*/  SYNCS.PHASECHK.TRANS64.TRYWAIT P0, [R0+URZ], R3 ;  /* 0x00000003000075a7 */ /* 0x0022a400080011ff */
[----:B--2---:R-:W-:Y:S05]  /*bb10*/  @!P0 NANOSLEEP.SYNCS 0x989680 ;  /* 0x009896800000895d */ /* 0x004fea0003900000 */
[----:B------:R-:W2:Y:S02]  /*bb20*/  @!P0 SYNCS.PHASECHK.TRANS64 P0, [R0+URZ], R3 ;  /* 0x00000003000085a7 */ /* 0x000ea400080010ff */
[----:B--2---:R-:W-:Y:S05]  /*bb30*/  @!P0 BRA `(.L_x_148) ;  /* 0xfffffffc00f08947 */ /* 0x004fea000383ffff */
[----:B------:R-:W-:Y:S05]  /*bb40*/  BRA `(.L_x_149) ;  /* 0xffffff6c00987947 */ /* 0x000fea000383ffff */
.L_x_48:
[----:B------:R-:W-:-:S07]  /*bb50*/  MOV R0, UR5 ;  /* 0x0000000500007c02 */ /* 0x000fce0008000f00 */
.L_x_150:
[----:B-1----:R1:W2:Y:S02]  /*bb60*/  SYNCS.PHASECHK.TRANS64.TRYWAIT P0, [R0+URZ], R3 ;  /* 0x00000003000075a7 */ /* 0x0022a400080011ff */
[----:B--2---:R-:W-:Y:S05]  /*bb70*/  @!P0 NANOSLEEP.SYNCS 0x989680 ;  /* 0x009896800000895d */ /* 0x004fea0003900000 */
[----:B------:R-:W2:Y:S02]  /*bb80*/  @!P0 SYNCS.PHASECHK.TRANS64 P0, [R0+URZ], R3 ;  /* 0x00000003000085a7 */ /* 0x000ea400080010ff */
[----:B--2---:R-:W-:Y:S05]  /*bb90*/  @!P0 BRA `(.L_x_150) ;  /* 0xfffffffc00f08947 */ /* 0x004fea000383ffff */
[----:B------:R-:W-:Y:S05]  /*bba0*/  BRA `(.L_x_151) ;  /* 0xffffff6c00a47947 */ /* 0x000fea000383ffff */
.L_x_51:
[----:B-1----:R1:W2:Y:S02]  /*bbb0*/  SYNCS.PHASECHK.TRANS64.TRYWAIT P0, [R2+URZ+0x100], R5 ;  /* 0x00010005020075a7 */ /* 0x0022a400080011ff */
[----:B--2---:R-:W-:Y:S05]  /*bbc0*/  @!P0 NANOSLEEP.SYNCS 0x989680 ;  /* 0x009896800000895d */ /* 0x004fea0003900000 */
[----:B------:R-:W2:Y:S02]  /*bbd0*/  @!P0 SYNCS.PHASECHK.TRANS64 P0, [R2+URZ+0x100], R5 ;  /* 0x00010005020085a7 */ /* 0x000ea400080010ff */
[----:B--2---:R-:W-:Y:S05]  /*bbe0*/  @!P0 BRA `(.L_x_51) ;  /* 0xfffffffc00f08947 */ /* 0x004fea000383ffff */
[----:B------:R-:W-:Y:S05]  /*bbf0*/  BRA `(.L_x_152) ;  /* 0xffffff7000087947 */ /* 0x000fea000383ffff */
.L_x_52:
[----:B------:R-:W-:-:S07]  /*bc00*/  MOV R2, UR4 ;  /* 0x0000000400027c02 */ /* 0x000fce0008000f00 */
.L_x_153:
[----:B-1----:R1:W2:Y:S02]  /*bc10*/  SYNCS.PHASECHK.TRANS64.TRYWAIT P0, [R2+URZ+0xd0], R5 ;  /* 0x0000d005020075a7 */ /* 0x0022a400080011ff */
[----:B--2---:R-:W-:Y:S05]  /*bc20*/  @!P0 NANOSLEEP.SYNCS 0x989680 ;  /* 0x009896800000895d */ /* 0x004fea0003900000 */
[----:B------:R-:W2:Y:S02]  /*bc30*/  @!P0 SYNCS.PHASECHK.TRANS64 P0, [R2+URZ+0xd0], R5 ;  /* 0x0000d005020085a7 */ /* 0x000ea400080010ff */
[----:B--2---:R-:W-:Y:S05]  /*bc40*/  @!P0 BRA `(.L_x_153) ;  /* 0xfffffffc00f08947 */ /* 0x004fea000383ffff */
[----:B------:R-:W-:Y:S05]  /*bc50*/  BRA `(.L_x_154) ;  /* 0xffffff7000187947 */ /* 0x000fea000383ffff */
.L_x_53:
[----:B-1----:R1:W2:Y:S02]  /*bc60*/  SYNCS.PHASECHK.TRANS64.TRYWAIT P1, [R2+URZ+0xc0], R5 ;  /* 0x0000c005020075a7 */ /* 0x0022a400080211ff */
[----:B--2---:R-:W-:Y:S05]  /*bc70*/  @!P1 NANOSLEEP.SYNCS 0x989680 ;  /* 0x009896800000995d */ /* 0x004fea0003900000 */
[----:B------:R-:W2:Y:S02]  /*bc80*/  @!P1 SYNCS.PHASECHK.TRANS64 P1, [R2+URZ+0xc0], R5 ;  /* 0x0000c005020095a7 */ /* 0x000ea400080210ff */
[----:B--2---:R-:W-:Y:S05]  /*bc90*/  @!P1 BRA `(.L_x_53) ;  /* 0xfffffffc00f09947 */ /* 0x004fea000383ffff */
[----:B------:R-:W-:Y:S05]  /*bca0*/  BRA `(.L_x_155) ;  /* 0xffffff7000487947 */ /* 0x000fea000383ffff */
.L_x_56:
[----:B------:R-:W-:-:S07]  /*bcb0*/  MOV R0, UR4 ;  /* 0x0000000400007c02 */ /* 0x000fce0008000f00 */
.L_x_156:
[----:B-1----:R1:W2:Y:S02]  /*bcc0*/  SYNCS.PHASECHK.TRANS64.TRYWAIT P0, [R0+URZ+0xd0], R3 ;  /* 0x0000d003000075a7 */ /* 0x0022a400080011ff */
[----:B--2---:R-:W-:Y:S05]  /*bcd0*/  @!P0 NANOSLEEP.SYNCS 0x989680 ;  /* 0x009896800000895d */ /* 0x004fea0003900000 */
[----:B------:R-:W2:Y:S02]  /*bce0*/  @!P0 SYNCS.PHASECHK.TRANS64 P0, [R0+URZ+0xd0], R3 ;  /* 0x0000d003000085a7 */ /* 0x000ea400080010ff */
[----:B--2---:R-:W-:Y:S05]  /*bcf0*/  @!P0 BRA `(.L_x_156) ;  /* 0xfffffffc00f08947 */ /* 0x004fea000383ffff */
[----:B------:R-:W-:Y:S05]  /*bd00*/  BRA `(.L_x_55) ;  /* 0xffffff70009c7947 */ /* 0x000fea000383ffff */
.L_x_63:
[----:B-1----:R1:W2:Y:S02]  /*bd10*/  SYNCS.PHASECHK.TRANS64.TRYWAIT P1, [R0+URZ+0xc0], R5 ;  /* 0x0000c005000075a7 */ /* 0x0022a400080211ff */
[----:B--2---:R-:W-:Y:S05]  /*bd20*/  @!P1 NANOSLEEP.SYNCS 0x989680 ;  /* 0x009896800000995d */ /* 0x004fea0003900000 */
[----:B------:R-:W2:Y:S02]  /*bd30*/  @!P1 SYNCS.PHASECHK.TRANS64 P1, [R0+URZ+0xc0], R5 ;  /* 0x0000c005000095a7 */ /* 0x000ea400080210ff */
[----:B--2---:R-:W-:Y:S05]  /*bd40*/  @!P1 BRA `(.L_x_63) ;  /* 0xfffffffc00f09947 */ /* 0x004fea000383ffff */
[----:B------:R-:W-:Y:S05]  /*bd50*/  BRA `(.L_x_157) ;  /* 0xffffff7800047947 */ /* 0x000fea000383ffff */
.L_x_64:
[----:B------:R-:W-:-:S07]  /*bd60*/  MOV R3, UR22 ;  /* 0x0000001600037c02 */ /* 0x000fce0008000f00 */
.L_x_158:
[----:B-1----:R1:W2:Y:S02]  /*bd70*/  SYNCS.PHASECHK.TRANS64.TRYWAIT P0, [R3+URZ+0xf0], R0 ;  /* 0x0000f000030075a7 */ /* 0x0022a400080011ff */
[----:B--2---:R-:W-:Y:S05]  /*bd80*/  @!P0 NANOSLEEP.SYNCS 0x989680 ;  /* 0x009896800000895d */ /* 0x004fea0003900000 */
[----:B------:R-:W2:Y:S02]  /*bd90*/  @!P0 SYNCS.PHASECHK.TRANS64 P0, [R3+URZ+0xf0], R0 ;  /* 0x0000f000030085a7 */ /* 0x000ea400080010ff */
[----:B--2---:R-:W-:Y:S05]  /*bda0*/  @!P0 BRA `(.L_x_158) ;  /* 0xfffffffc00f08947 */ /* 0x004fea000383ffff */
[----:B------:R-:W-:Y:S05]  /*bdb0*/  BRA `(.L_x_159) ;  /* 0xffffff78003c7947 */ /* 0x000fea000383ffff */
.L_x_67:
[----:B------:R-:W-:Y:S07]  /*bdc0*/  MOV R0, UR5 ;  /* 0x0000000500007c02 */ /* 0x000fee0008000f00 */
.L_x_160:
[----:B-1----:R1:W2:Y:S02]  /*bdd0*/  SYNCS.PHASECHK.TRANS64.TRYWAIT P0, [R0+URZ], R3 ;  /* 0x00000003000075a7 */ /* 0x0022a400080011ff */
[----:B--2---:R-:W-:Y:S05]  /*bde0*/  @!P0 NANOSLEEP.SYNCS 0x989680 ;  /* 0x009896800000895d */ /* 0x004fea0003900000 */
[----:B------:R-:W2:Y:S02]  /*bdf0*/  @!P0 SYNCS.PHASECHK.TRANS64 P0, [R0+URZ], R3 ;  /* 0x00000003000085a7 */ /* 0x000ea400080010ff */
[----:B--2---:R-:W-:Y:S05]  /*be00*/  @!P0 BRA `(.L_x_160) ;  /* 0xfffffffc00f08947 */ /* 0x004fea000383ffff */
[----:B------:R-:W-:Y:S05]  /*be10*/  BRA `(.L_x_66) ;  /* 0xffffff7800587947 */ /* 0x000fea000383ffff */
.L_x_70:
[----:B------:R-:W-:-:S07]  /*be20*/  MOV R0, UR4 ;  /* 0x0000000400007c02 */ /* 0x000fce0008000f00 */
.L_x_161:
[----:B--2---:R2:W4:Y:S02]  /*be30*/  SYNCS.PHASECHK.TRANS64.TRYWAIT P0, [R0+URZ], R3 ;  /* 0x00000003000075a7 */ /* 0x00452400080011ff */
[----:B----4-:R-:W-:Y:S05]  /*be40*/  @!P0 NANOSLEEP.SYNCS 0x989680 ;  /* 0x009896800000895d */ /* 0x010fea0003900000 */
[----:B------:R-:W4:Y:S02]  /*be50*/  @!P0 SYNCS.PHASECHK.TRANS64 P0, [R0+URZ], R3 ;  /* 0x00000003000085a7 */ /* 0x000f2400080010ff */
[----:B----4-:R-:W-:Y:S05]  /*be60*/  @!P0 BRA `(.L_x_161) ;  /* 0xfffffffc00f08947 */ /* 0x010fea000383ffff */
[----:B------:R-:W-:Y:S05]  /*be70*/  BRA `(.L_x_162) ;  /* 0xffffff7c000c7947 */ /* 0x000fea000383ffff */
.L_x_71:
[----:B------:R-:W-:-:S07]  /*be80*/  MOV R0, UR4 ;  /* 0x0000000400007c02 */ /* 0x000fce0008000f00 */
.L_x_163:
[----:B-1----:R1:W2:Y:S02]  /*be90*/  SYNCS.PHASECHK.TRANS64.TRYWAIT P0, [R0+URZ], R3 ;  /* 0x00000003000075a7 */ /* 0x0022a400080011ff */
[----:B--2---:R-:W-:Y:S05]  /*bea0*/  @!P0 NANOSLEEP.SYNCS 0x989680 ;  /* 0x009896800000895d */ /* 0x004fea0003900000 */
[----:B------:R-:W2:Y:S02]  /*beb0*/  @!P0 SYNCS.PHASECHK.TRANS64 P0, [R0+URZ], R3 ;  /* 0x00000003000085a7 */ /* 0x000ea400080010ff */
[----:B--2---:R-:W-:Y:S05]  /*bec0*/  @!P0 BRA `(.L_x_163) ;  /* 0xfffffffc00f08947 */ /* 0x004fea000383ffff */
[----:B------:R-:W-:Y:S05]  /*bed0*/  BRA `(.L_x_164) ;  /* 0xffffff7c00187947 */ /* 0x000fea000383ffff */
.L_x_76:
[----:B--2---:R2:W3:Y:S02]  /*bee0*/  SYNCS.PHASECHK.TRANS64.TRYWAIT P0, [R12+URZ+0xc0], R9 ;  /* 0x0000c0090c0075a7 */ /* 0x0044e400080011ff */
[----:B---3--:R-:W-:Y:S05]  /*bef0*/  @!P0 NANOSLEEP.SYNCS 0x989680 ;  /* 0x009896800000895d */ /* 0x008fea0003900000 */
[----:B------:R-:W3:Y:S02]  /*bf00*/  @!P0 SYNCS.PHASECHK.TRANS64 P0, [R12+URZ+0xc0], R9 ;  /* 0x0000c0090c0085a7 */ /* 0x000ee400080010ff */
[----:B---3--:R-:W-:Y:S05]  /*bf10*/  @!P0 BRA `(.L_x_76) ;  /* 0xfffffffc00f08947 */ /* 0x008fea000383ffff */
[----:B------:R-:W-:Y:S05]  /*bf20*/  BRA `(.L_x_165) ;  /* 0xffffff8000487947 */ /* 0x000fea000383ffff */
.L_x_79:
[----:B------:R-:W-:Y:S07]  /*bf30*/  MOV R0, UR21 ;  /* 0x0000001500007c02 */ /* 0x000fee0008000f00 */
.L_x_166:
[----:B--2---:R2:W3:Y:S02]  /*bf40*/  SYNCS.PHASECHK.TRANS64.TRYWAIT P2, [R0+URZ+0xb8], R11 ;  /* 0x0000b80b000075a7 */ /* 0x0044e400080411ff */
[----:B---3--:R-:W-:Y:S05]  /*bf50*/  @!P2 NANOSLEEP.SYNCS 0x989680 ;  /* 0x009896800000a95d */ /* 0x008fea0003900000 */
[----:B------:R-:W3:Y:S02]  /*bf60*/  @!P2 SYNCS.PHASECHK.TRANS64 P2, [R0+URZ+0xb8], R11 ;  /* 0x0000b80b0000a5a7 */ /* 0x000ee400080410ff */
[----:B---3--:R-:W-:Y:S05]  /*bf70*/  @!P2 BRA `(.L_x_166) ;  /* 0xfffffffc00f0a947 */ /* 0x008fea000383ffff */
[----:B------:R-:W-:Y:S05]  /*bf80*/  BRA `(.L_x_78) ;  /* 0xffffff8400b07947 */ /* 0x000fea000383ffff */
.L_x_82:
[----:B--2---:R-:W-:Y:S07]  /*bf90*/  MOV R0, UR21 ;  /* 0x0000001500007c02 */ /* 0x004fee0008000f00 */
.L_x_167:
[----:B--2---:R2:W3:Y:S02]  /*bfa0*/  SYNCS.PHASECHK.TRANS64.TRYWAIT P0, [R0+URZ+0x90], R9 ;  /* 0x00009009000075a7 */ /* 0x0044e400080011ff */
[----:B---3--:R-:W-:Y:S05]  /*bfb0*/  @!P0 NANOSLEEP.SYNCS 0x989680 ;  /* 0x009896800000895d */ /* 0x008fea0003900000 */
[----:B------:R-:W3:Y:S02]  /*bfc0*/  @!P0 SYNCS.PHASECHK.TRANS64 P0, [R0+URZ+0x90], R9 ;  /* 0x00009009000085a7 */ /* 0x000ee400080010ff */
[----:B---3--:R-:W-:Y:S05]  /*bfd0*/  @!P0 BRA `(.L_x_167) ;  /* 0xfffffffc00f08947 */ /* 0x008fea000383ffff */
[----:B------:R-:W-:Y:S05]  /*bfe0*/  BRA `(.L_x_168) ;  /* 0xffffff88000c7947 */ /* 0x000fea000383ffff */
.L_x_83:
[----:B------:R-:W-:Y:S07]  /*bff0*/  MOV R0, UR21 ;  /* 0x0000001500007c02 */ /* 0x000fee0008000f00 */
.L_x_169:
[----:B--2---:R2:W3:Y:S02]  /*c000*/  SYNCS.PHASECHK.TRANS64.TRYWAIT P0, [R0+URZ+0x98], R9 ;  /* 0x00009809000075a7 */ /* 0x0044e400080011ff */
[----:B---3--:R-:W-:Y:S05]  /*c010*/  @!P0 NANOSLEEP.SYNCS 0x989680 ;  /* 0x009896800000895d */ /* 0x008fea0003900000 */
[----:B------:R-:W3:Y:S02]  /*c020*/  @!P0 SYNCS.PHASECHK.TRANS64 P0, [R0+URZ+0x98], R9 ;  /* 0x00009809000085a7 */ /* 0x000ee400080010ff */
[----:B---3--:R-:W-:Y:S05]  /*c030*/  @!P0 BRA `(.L_x_169) ;  /* 0xfffffffc00f08947 */ /* 0x008fea000383ffff */
[----:B------:R-:W-:Y:S05]  /*c040*/  BRA `(.L_x_170) ;  /* 0xffffff8800447947 */ /* 0x000fea000383ffff */
.L_x_84:
[----:B------:R-:W-:Y:S07]  /*c050*/  MOV R0, UR21 ;  /* 0x0000001500007c02 */ /* 0x000fee0008000f00 */
.L_x_171:
[----:B--2---:R2:W3:Y:S02]  /*c060*/  SYNCS.PHASECHK.TRANS64.TRYWAIT P0, [R0+URZ+0xa0], R9 ;  /* 0x0000a009000075a7 */ /* 0x0044e400080011ff */
[----:B---3--:R-:W-:Y:S05]  /*c070*/  @!P0 NANOSLEEP.SYNCS 0x989680 ;  /* 0x009896800000895d */ /* 0x008fea0003900000 */
[----:B------:R-:W3:Y:S02]  /*c080*/  @!P0 SYNCS.PHASECHK.TRANS64 P0, [R0+URZ+0xa0], R9 ;  /* 0x0000a009000085a7 */ /* 0x000ee400080010ff */
[----:B---3--:R-:W-:Y:S05]  /*c090*/  @!P0 BRA `(.L_x_171) ;  /* 0xfffffffc00f08947 */ /* 0x008fea000383ffff */
[----:B------:R-:W-:Y:S05]  /*c0a0*/  BRA `(.L_x_172) ;  /* 0xffffff8800887947 */ /* 0x000fea000383ffff */
.L_x_85:
[----:B------:R-:W-:Y:S07]  /*c0b0*/  MOV R0, UR21 ;  /* 0x0000001500007c02 */ /* 0x000fee0008000f00 */
.L_x_173:
[----:B--2---:R2:W3:Y:S02]  /*c0c0*/  SYNCS.PHASECHK.TRANS64.TRYWAIT P0, [R0+URZ+0xa8], R9 ;  /* 0x0000a809000075a7 */ /* 0x0044e400080011ff */
[----:B---3--:R-:W-:Y:S05]  /*c0d0*/  @!P0 NANOSLEEP.SYNCS 0x989680 ;  /* 0x009896800000895d */ /* 0x008fea0003900000 */
[----:B------:R-:W3:Y:S02]  /*c0e0*/  @!P0 SYNCS.PHASECHK.TRANS64 P0, [R0+URZ+0xa8], R9 ;  /* 0x0000a809000085a7 */ /* 0x000ee400080010ff */
[----:B---3--:R-:W-:Y:S05]  /*c0f0*/  @!P0 BRA `(.L_x_173) ;  /* 0xfffffffc00f08947 */ /* 0x008fea000383ffff */
[----:B------:R-:W-:Y:S05]  /*c100*/  BRA `(.L_x_174) ;  /* 0xffffff8800c87947 */ /* 0x000fea000383ffff */
.L_x_87:
[----:B------:R-:W-:-:S07]  /*c110*/  MOV R0, UR21 ;  /* 0x0000001500007c02 */ /* 0x000fce0008000f00 */
.L_x_175:
[----:B---3--:R3:W4:Y:S02]  /*c120*/  SYNCS.PHASECHK.TRANS64.TRYWAIT P0, [R0+URZ+0x90], R3 ;  /* 0x00009003000075a7 */ /* 0x00872400080011ff */
[----:B----4-:R-:W-:Y:S05]  /*c130*/  @!P0 NANOSLEEP.SYNCS 0x989680 ;  /* 0x009896800000895d */ /* 0x010fea0003900000 */
[----:B------:R-:W4:Y:S02]  /*c140*/  @!P0 SYNCS.PHASECHK.TRANS64 P0, [R0+URZ+0x90], R3 ;  /* 0x00009003000085a7 */ /* 0x000f2400080010ff */
[----:B----4-:R-:W-:Y:S05]  /*c150*/  @!P0 BRA `(.L_x_175) ;  /* 0xfffffffc00f08947 */ /* 0x010fea000383ffff */
[----:B------:R-:W-:Y:S05]  /*c160*/  BRA `(.L_x_176) ;  /* 0xffffff8c003c7947 */ /* 0x000fea000383ffff */
.L_x_88:
[----:B---3--:R-:W-:-:S07]  /*c170*/  MOV R0, UR21 ;  /* 0x0000001500007c02 */ /* 0x008fce0008000f00 */
.L_x_177:
[----:B---3--:R3:W4:Y:S02]  /*c180*/  SYNCS.PHASECHK.TRANS64.TRYWAIT P0, [R0+URZ+0x98], R3 ;  /* 0x00009803000075a7 */ /* 0x00872400080011ff */
[----:B----4-:R-:W-:Y:S05]  /*c190*/  @!P0 NANOSLEEP.SYNCS 0x989680 ;  /* 0x009896800000895d */ /* 0x010fea0003900000 */
[----:B------:R-:W4:Y:S02]  /*c1a0*/  @!P0 SYNCS.PHASECHK.TRANS64 P0, [R0+URZ+0x98], R3 ;  /* 0x00009803000085a7 */ /* 0x000f2400080010ff */
[----:B----4-:R-:W-:Y:S05]  /*c1b0*/  @!P0 BRA `(.L_x_177) ;  /* 0xfffffffc00f08947 */ /* 0x010fea000383ffff */
[----:B------:R-:W-:Y:S05]  /*c1c0*/  BRA `(.L_x_178) ;  /* 0xffffff8c002c7947 */ /* 0x000fea000383ffff */
.L_x_89:
[----:B---3--:R-:W-:-:S07]  /*c1d0*/  MOV R0, UR21 ;  /* 0x0000001500007c02 */ /* 0x008fce0008000f00 */
.L_x_179:
[----:B---3--:R3:W4:Y:S02]  /*c1e0*/  SYNCS.PHASECHK.TRANS64.TRYWAIT P0, [R0+URZ+0xa0], R3 ;  /* 0x0000a003000075a7 */ /* 0x00872400080011ff */
[----:B----4-:R-:W-:Y:S05]  /*c1f0*/  @!P0 NANOSLEEP.SYNCS 0x989680 ;  /* 0x009896800000895d */ /* 0x010fea0003900000 */
[----:B------:R-:W4:Y:S02]  /*c200*/  @!P0 SYNCS.PHASECHK.TRANS64 P0, [R0+URZ+0xa0], R3 ;  /* 0x0000a003000085a7 */ /* 0x000f2400080010ff */
[----:B----4-:R-:W-:Y:S05]  /*c210*/  @!P0 BRA `(.L_x_179) ;  /* 0xfffffffc00f08947 */ /* 0x010fea000383ffff */
[----:B------:R-:W-:Y:S05]  /*c220*/  BRA `(.L_x_180) ;  /* 0xffffff8c001c7947 */ /* 0x000fea000383ffff */
.L_x_91:
[----:B-1----:R1:W2:Y:S02]  /*c230*/  SYNCS.PHASECHK.TRANS64.TRYWAIT P0, [R3+URZ+0xc0], R0 ;  /* 0x0000c000030075a7 */ /* 0x0022a400080011ff */
[----:B--2---:R-:W-:Y:S05]  /*c240*/  @!P0 NANOSLEEP.SYNCS 0x989680 ;  /* 0x009896800000895d */ /* 0x004fea0003900000 */
[----:B------:R-:W2:Y:S02]  /*c250*/  @!P0 SYNCS.PHASECHK.TRANS64 P0, [R3+URZ+0xc0], R0 ;  /* 0x0000c000030085a7 */ /* 0x000ea400080010ff */
[----:B--2---:R-:W-:Y:S05]  /*c260*/  @!P0 BRA `(.L_x_91) ;  /* 0xfffffffc00f08947 */ /* 0x004fea000383ffff */
[----:B------:R-:W-:Y:S05]  /*c270*/  BRA `(.L_x_181) ;  /* 0xffffff8c00e87947 */ /* 0x000fea000383ffff */
.L_x_102:
[----:B--2---:R2:W1:Y:S02]  /*c280*/  SYNCS.PHASECHK.TRANS64.TRYWAIT P1, [R3+URZ+0x70], R2 ;  /* 0x00007002030075a7 */ /* 0x00446400080211ff */
[----:B-1----:R-:W-:Y:S05]  /*c290*/  @!P1 NANOSLEEP.SYNCS 0x989680 ;  /* 0x009896800000995d */ /* 0x002fea0003900000 */
[----:B------:R-:W1:Y:S02]  /*c2a0*/  @!P1 SYNCS.PHASECHK.TRANS64 P1, [R3+URZ+0x70], R2 ;  /* 0x00007002030095a7 */ /* 0x000e6400080210ff */
[----:B-1----:R-:W-:Y:S05]  /*c2b0*/  @!P1 BRA `(.L_x_102) ;  /* 0xfffffffc00f09947 */ /* 0x002fea000383ffff */
[----:B------:R-:W-:Y:S05]  /*c2c0*/  BRA `(.L_x_101) ;  /* 0xffffff9c006c7947 */ /* 0x000fea000383ffff */
.L_x_104:
[----:B--2---:R2:W4:Y:S02]  /*c2d0*/  SYNCS.PHASECHK.TRANS64.TRYWAIT P0, [R177+URZ+0xe0], R4 ;  /* 0x0000e004b10075a7 */ /* 0x00452400080011ff */
[----:B----4-:R-:W-:Y:S05]  /*c2e0*/  @!P0 NANOSLEEP.SYNCS 0x989680 ;  /* 0x009896800000895d */ /* 0x010fea0003900000 */
[----:B------:R-:W4:Y:S02]  /*c2f0*/  @!P0 SYNCS.PHASECHK.TRANS64 P0, [R177+URZ+0xe0], R4 ;  /* 0x0000e004b10085a7 */ /* 0x000f2400080010ff */
[----:B----4-:R-:W-:Y:S05]  /*c300*/  @!P0 BRA `(.L_x_104) ;  /* 0xfffffffc00f08947 */ /* 0x010fea000383ffff */
[----:B------:R-:W-:Y:S05]  /*c310*/  BRA `(.L_x_103) ;  /* 0xffffff9c00c47947 */ /* 0x000fea000383ffff */
.L_x_113:
[----:B---3--:R3:W4:Y:S02]  /*c320*/  SYNCS.PHASECHK.TRANS64.TRYWAIT P0, [R190+URZ+0x70], R5 ;  /* 0x00007005be0075a7 */ /* 0x00872400080011ff */
[----:B----4-:R-:W-:Y:S05]  /*c330*/  @!P0 NANOSLEEP.SYNCS 0x989680 ;  /* 0x009896800000895d */ /* 0x010fea0003900000 */
[----:B------:R-:W4:Y:S02]  /*c340*/  @!P0 SYNCS.PHASECHK.TRANS64 P0, [R190+URZ+0x70], R5 ;  /* 0x00007005be0085a7 */ /* 0x000f2400080010ff */
[----:B----4-:R-:W-:Y:S05]  /*c350*/  @!P0 BRA `(.L_x_113) ;  /* 0xfffffffc00f08947 */ /* 0x010fea000383ffff */
[----:B------:R-:W-:Y:S05]  /*c360*/  BRA `(.L_x_112) ;  /* 0xffffffb000d47947 */ /* 0x000fea000383ffff */
.L_x_122:
[----:B---3--:R3:W4:Y:S02]  /*c370*/  SYNCS.PHASECHK.TRANS64.TRYWAIT P0, [R0+URZ+0x70], R7 ;  /* 0x00007007000075a7 */ /* 0x00872400080011ff */
[----:B----4-:R-:W-:Y:S05]  /*c380*/  @!P0 NANOSLEEP.SYNCS 0x989680 ;  /* 0x009896800000895d */ /* 0x010fea0003900000 */
[----:B------:R-:W4:Y:S02]  /*c390*/  @!P0 SYNCS.PHASECHK.TRANS64 P0, [R0+URZ+0x70], R7 ;  /* 0x00007007000085a7 */ /* 0x000f2400080010ff */
[----:B----4-:R-:W-:Y:S05]  /*c3a0*/  @!P0 BRA `(.L_x_122) ;  /* 0xfffffffc00f08947 */ /* 0x010fea000383ffff */
[----:B------:R-:W-:Y:S05]  /*c3b0*/  BRA `(.L_x_121) ;  /* 0xffffffc8002c7947 */ /* 0x000fea000383ffff */
.L_x_131:
[----:B---3--:R3:W4:Y:S02]  /*c3c0*/  SYNCS.PHASECHK.TRANS64.TRYWAIT P0, [R0+URZ+0x70], R5 ;  /* 0x00007005000075a7 */ /* 0x00872400080011ff */
[----:B----4-:R-:W-:Y:S05]  /*c3d0*/  @!P0 NANOSLEEP.SYNCS 0x989680 ;  /* 0x009896800000895d */ /* 0x010fea0003900000 */
[----:B------:R-:W4:Y:S02]  /*c3e0*/  @!P0 SYNCS.PHASECHK.TRANS64 P0, [R0+URZ+0x70], R5 ;  /* 0x00007005000085a7 */ /* 0x000f2400080010ff */
[----:B----4-:R-:W-:Y:S05]  /*c3f0*/  @!P0 BRA `(.L_x_131) ;  /* 0xfffffffc00f08947 */ /* 0x010fea000383ffff */
[----:B------:R-:W-:Y:S05]  /*c400*/  BRA `(.L_x_130) ;  /* 0xffffffdc00907947 */ /* 0x000fea000383ffff */
        .weak           $__internal_0_$__cuda_sm10x_tcgen05_guardrail_trap_col_being_dealloced_not_returned_by_alloc
        .type           $__internal_0_$__cuda_sm10x_tcgen05_guardrail_trap_col_being_dealloced_not_returned_by_alloc,@function
        .size           $__internal_0_$__cuda_sm10x_tcgen05_guardrail_trap_col_being_dealloced_not_returned_by_alloc,($__internal_1_$__cuda_sm10x_tcgen05_guardrail_trap_phase_invalid_during_alloc - $__internal_0_$__cuda_sm10x_tcgen05_guardrail_trap_col_being_dealloced_not_returned_by_alloc)
$__internal_0_$__cuda_sm10x_tcgen05_guardrail_trap_col_being_dealloced_not_returned_by_alloc:
[----:B------:R-:W-:Y:S05]  /*c410*/  BPT.TRAP 0x1 ;  /* 0x000000040000795c */ /* 0x000fea0000300000 */
[----:B------:R-:W-:-:S04]  /*c420*/  HFMA2 R3, -RZ, RZ, 0, 0 ;  /* 0x00000000ff037431 */ /* 0x000fc800000001ff */
[----:B------:R-:W-:Y:S05]  /*c430*/  RET.REL.NODEC R2 `(_ZN7cutlass13device_kernelINS_4gemm6kernel13GemmUniversalIN4cute5tupleIJiiiiEEENS1_10collective13CollectiveMmaINS1_35MainloopSm100TmaUmmaWarpSpecializedILi7ELi2ELi2ENS5_IJNS4_1CILi1EEENSA_ILi2EEESB_EEEEENS5_IJNSA_ILi128EEENSA_ILi256EEENSA_ILi64EEEEEENS_12float_e4m3_tENS5_IJlSB_lEEESJ_SK_NS4_8TiledMMAINS4_8MMA_AtomIJNS4_10MMA_TraitsINS4_19SM100_MMA_F8F6F4_SSEJSJ_SJ_fSF_SG_NS4_17integral_constantINS4_4UMMA5MajorELSR_0EEESS_NSP_INSQ_7ScaleInELST_0EEESU_EEEEEENS4_6LayoutINS5_IJSB_SB_SB_EEENS5_IJNSA_ILi0EEESZ_SZ_EEEEENS5_IJNS4_10UnderscoreES12_S12_EEEEENS4_23SM90_TMA_LOAD_MULTICASTENS4_14ComposedLayoutINS4_7SwizzleILi2ELi4ELi3EEENS4_18smem_ptr_flag_bitsILi8EEENSX_INS5_IJNSA_ILi8EEESH_EEENS5_IJSH_SB_EEEEEEEvNS4_8identityENS4_13SM90_TMA_LOADES1F_vS1G_EENS_8epilogue10collective18CollectiveEpilogueINS1J_23Sm100TmaWarpSpecializedILi4ELi2ELi64ELb0ELb0EEEJSI_NS5_IJNSX_ISF_SB_EENSX_ISH_SB_EEEEESJ_SK_SJ_SK_NS1J_6fusion15FusionCallbacksIS1N_NS1R_17LinearCombinationISJ_fSJ_fLNS_15FloatRoundStyleE2EEESI_S1Q_JEEENS4_5SM1004TMEM4LOAD26SM100_TMEM_LOAD_32dp32b64xES1H_S1F_NS4_39AutoVectorizingCopyWithAssumedAlignmentILi128EEENS4_14SM90_TMA_STOREES1F_S22_S22_EEEvvEEEEvNT_6ParamsE) ;  /* 0xffffff3802f07950 */ /* 0x000fea0003c3ffff */
        .weak           $__internal_1_$__cuda_sm10x_tcgen05_guardrail_trap_phase_invalid_during_alloc
        .type           $__internal_1_$__cuda_sm10x_tcgen05_guardrail_trap_phase_invalid_during_alloc,@function
        .size           $__internal_1_$__cuda_sm10x_tcgen05_guardrail_trap_phase_invalid_during_alloc,($__internal_2_$__cuda_sm10x_tcgen05_guardrail_trap_unallocated_columns_being_dealloced - $__internal_1_$__cuda_sm10x_tcgen05_guardrail_trap_phase_invalid_during_alloc)
$__internal_1_$__cuda_sm10x_tcgen05_guardrail_trap_phase_invalid_during_alloc:
[----:B------:R-:W-:Y:S05]  /*c440*/  BPT.TRAP 0x1 ;  /* 0x000000040000795c */ /* 0x000fea0000300000 */
[----:B------:R-:W-:-:S04]  /*c450*/  MOV R5, 0x0 ;  /* 0x0000000000057802 */ /* 0x000fc80000000f00 */
[----:B------:R-:W-:Y:S05]  /*c460*/  RET.REL.NODEC R4 `(_ZN7cutlass13device_kernelINS_4gemm6kernel13GemmUniversalIN4cute5tupleIJiiiiEEENS1_10collective13CollectiveMmaINS1_35MainloopSm100TmaUmmaWarpSpecializedILi7ELi2ELi2ENS5_IJNS4_1CILi1EEENSA_ILi2EEESB_EEEEENS5_IJNSA_ILi128EEENSA_ILi256EEENSA_ILi64EEEEEENS_12float_e4m3_tENS5_IJlSB_lEEESJ_SK_NS4_8TiledMMAINS4_8MMA_AtomIJNS4_10MMA_TraitsINS4_19SM100_MMA_F8F6F4_SSEJSJ_SJ_fSF_SG_NS4_17integral_constantINS4_4UMMA5MajorELSR_0EEESS_NSP_INSQ_7ScaleInELST_0EEESU_EEEEEENS4_6LayoutINS5_IJSB_SB_SB_EEENS5_IJNSA_ILi0EEESZ_SZ_EEEEENS5_IJNS4_10UnderscoreES12_S12_EEEEENS4_23SM90_TMA_LOAD_MULTICASTENS4_14ComposedLayoutINS4_7SwizzleILi2ELi4ELi3EEENS4_18smem_ptr_flag_bitsILi8EEENSX_INS5_IJNSA_ILi8EEESH_EEENS5_IJSH_SB_EEEEEEEvNS4_8identityENS4_13SM90_TMA_LOADES1F_vS1G_EENS_8epilogue10collective18CollectiveEpilogueINS1J_23Sm100TmaWarpSpecializedILi4ELi2ELi64ELb0ELb0EEEJSI_NS5_IJNSX_ISF_SB_EENSX_ISH_SB_EEEEESJ_SK_SJ_SK_NS1J_6fusion15FusionCallbacksIS1N_NS1R_17LinearCombinationISJ_fSJ_fLNS_15FloatRoundStyleE2EEESI_S1Q_JEEENS4_5SM1004TMEM4LOAD26SM100_TMEM_LOAD_32dp32b64xES1H_S1F_NS4_39AutoVectorizingCopyWithAssumedAlignmentILi128EEENS4_14SM90_TMA_STOREES1F_S22_S22_EEEvvEEEEvNT_6ParamsE) ;  /* 0xffffff3804e47950 */ /* 0x000fea0003c3ffff */
        .weak           $__internal_2_$__cuda_sm10x_tcgen05_guardrail_trap_unallocated_columns_being_dealloced
        .type           $__internal_2_$__cuda_sm10x_tcgen05_guardrail_trap_unallocated_columns_being_dealloced,@function
        .size           $__internal_2_$__cuda_sm10x_tcgen05_guardrail_trap_unallocated_columns_being_dealloced,(.L_x_183 - $__internal_2_$__cuda_sm10x_tcgen05_guardrail_trap_unallocated_columns_being_dealloced)
$__internal_2_$__cuda_sm10x_tcgen05_guardrail_trap_unallocated_columns_being_dealloced:
[----:B------:R-:W-:Y:S05]  /*c470*/  BPT.TRAP 0x1 ;  /* 0x000000040000795c */ /* 0x000fea0000300000 */
[----:B------:R-:W-:-:S04]  /*c480*/  HFMA2 R3, -RZ, RZ, 0, 0 ;  /* 0x00000000ff037431 */ /* 0x000fc800000001ff */
[----:B------:R-:W-:Y:S05]  /*c490*/  RET.REL.NODEC R2 `(_ZN7cutlass13device_kernelINS_4gemm6kernel13GemmUniversalIN4cute5tupleIJiiiiEEENS1_10collective13CollectiveMmaINS1_35MainloopSm100TmaUmmaWarpSpecializedILi7ELi2ELi2ENS5_IJNS4_1CILi1EEENSA_ILi2EEESB_EEEEENS5_IJNSA_ILi128EEENSA_ILi256EEENSA_ILi64EEEEEENS_12float_e4m3_tENS5_IJlSB_lEEESJ_SK_NS4_8TiledMMAINS4_8MMA_AtomIJNS4_10MMA_TraitsINS4_19SM100_MMA_F8F6F4_SSEJSJ_SJ_fSF_SG_NS4_17integral_constantINS4_4UMMA5MajorELSR_0EEESS_NSP_INSQ_7ScaleInELST_0EEESU_EEEEEENS4_6LayoutINS5_IJSB_SB_SB_EEENS5_IJNSA_ILi0EEESZ_SZ_EEEEENS5_IJNS4_10UnderscoreES12_S12_EEEEENS4_23SM90_TMA_LOAD_MULTICASTENS4_14ComposedLayoutINS4_7SwizzleILi2ELi4ELi3EEENS4_18smem_ptr_flag_bitsILi8EEENSX_INS5_IJNSA_ILi8EEESH_EEENS5_IJSH_SB_EEEEEEEvNS4_8identityENS4_13SM90_TMA_LOADES1F_vS1G_EENS_8epilogue10collective18CollectiveEpilogueINS1J_23Sm100TmaWarpSpecializedILi4ELi2ELi64ELb0ELb0EEEJSI_NS5_IJNSX_ISF_SB_EENSX_ISH_SB_EEEEESJ_SK_SJ_SK_NS1J_6fusion15FusionCallbacksIS1N_NS1R_17LinearCombinationISJ_fSJ_fLNS_15FloatRoundStyleE2EEESI_S1Q_JEEENS4_5SM1004TMEM4LOAD26SM100_TMEM_LOAD_32dp32b64xES1H_S1F_NS4_39AutoVectorizingCopyWithAssumedAlignmentILi128EEENS4_14SM90_TMA_STOREES1F_S22_S22_EEEvvEEEEvNT_6ParamsE) ;  /* 0xffffff3802d87950 */ /* 0x000fea0003c3ffff */
.L_x_182:
[----:B------:R-:W-:-:S00]  /*c4a0*/  BRA `(.L_x_182) ;  /* 0xfffffffc00fc7947 */ /* 0x000fc0000383ffff */
[----:B------:R-:W-:-:S00]  /*c4b0*/  NOP ;  /* 0x0000000000007918 */ /* 0x000fc00000000000 */
        /* <DEDUP_REMOVED lines=12> */
.L_x_183:


//--------------------- .nv.global.init           --------------------------
	.section	.nv.global.init,"aw",@progbits
.nv.global.init:
	.type		$str$27,@object
	.size		$str$27,($str$28 - $str$27)
$str$27:
        /*0000*/ 	.byte	0x28, 0x61, 0x64, 0x64, 0x72, 0x65, 0x73, 0x73, 0x20, 0x26, 0x20, 0x6d, 0x61, 0x73, 0x6b, 0x29
        /*0010*/ 	.byte	0x20, 0x3d, 0x3d, 0x20, 0x30, 0x00
	.type		$str$28,@object
	.size		$str$28,($str$26 - $str$28)
$str$28:
        /*0016*/ 	.byte	0x2f, 0x74, 0x6d, 0x70, 0x2f, 0x63, 0x75, 0x74, 0x6c, 0x61, 0x73, 0x73, 0x5f, 0x73, 0x77, 0x65
        /*0026*/ 	.byte	0x65, 0x70, 0x5f, 0x73, 0x72, 0x63, 0x2f, 0x69, 0x6e, 0x63, 0x6c, 0x75, 0x64, 0x65, 0x2f, 0x63
        /*0036*/ 	.byte	0x75, 0x74, 0x65, 0x2f, 0x70, 0x6f, 0x69, 0x6e, 0x74, 0x65, 0x72, 0x5f, 0x66, 0x6c, 0x61, 0x67
        /*0046*/ 	.byte	0x67, 0x65, 0x64, 0x2e, 0x68, 0x70, 0x70, 0x00
	.type		$str$26,@object
	.size		$str$26,($str$25 - $str$26)
$str$26:
        /*004e*/ 	.byte	0x2f, 0x74, 0x6d, 0x70, 0x2f, 0x63, 0x75, 0x74, 0x6c, 0x61, 0x73, 0x73, 0x5f, 0x73, 0x77, 0x65
        /*005e*/ 	.byte	0x65, 0x70, 0x5f, 0x73, 0x72, 0x63, 0x2f, 0x69, 0x6e, 0x63, 0x6c, 0x75, 0x64, 0x65, 0x2f, 0x63
        /*006e*/ 	.byte	0x75, 0x74, 0x65, 0x2f, 0x61, 0x74, 0x6f, 0x6d, 0x2f, 0x63, 0x6f, 0x70, 0x79, 0x5f, 0x74, 0x72
        /*007e*/ 	.byte	0x61, 0x69, 0x74, 0x73, 0x5f, 0x73, 0x6d, 0x31, 0x30, 0x30, 0x2e, 0x68, 0x70, 0x70, 0x00
	.type		$str$25,@object
	.size		$str$25,(__unnamed_1 - $str$25)
$str$25:
        /*008d*/ 	.byte	0x28, 0x28, 0x75, 0x69, 0x6e, 0x74, 0x33, 0x32, 0x5f, 0x74, 0x28, 0x74, 0x68, 0x72, 0x65, 0x61
        /*009d*/ 	.byte	0x64, 0x49, 0x64, 0x78, 0x2e, 0x78, 0x29, 0x20, 0x2f, 0x20, 0x33, 0x32, 0x29, 0x20, 0x25, 0x20
        /*00ad*/ 	.byte	0x34, 0x29, 0x20, 0x3d, 0x3d, 0x20, 0x28, 0x28, 0x28, 0x74, 0x6d, 0x65, 0x6d, 0x5f, 0x61, 0x64
        /*00bd*/ 	.byte	0x64, 0x72, 0x20, 0x3e, 0x3e, 0x20, 0x31, 0x36, 0x29, 0x20, 0x2f, 0x20, 0x33, 0x32, 0x29, 0x20
        /*00cd*/ 	.byte	0x25, 0x20, 0x34, 0x29, 0x00
	.type		__unnamed_1,@object
	.size		__unnamed_1,(__unnamed_2 - __unnamed_1)
__unnamed_1:
        /*00d2*/ 	.byte	0x61, 0x75, 0x74, 0x6f, 0x20, 0x63, 0x75, 0x74, 0x65, 0x3a, 0x3a, 0x61, 0x73, 0x5f, 0x70, 0x6f
        /* <DEDUP_REMOVED lines=24> */
        /*0262*/ 	.byte	0x43, 0x3c, 0x38, 0x31, 0x39, 0x32, 0x3e, 0x3e, 0x3e, 0x3e, 0x5d, 0x00
	.type		__unnamed_2,@object
	.size		__unnamed_2,(__unnamed_3 - __unnamed_2)
__unnamed_2:
        /* <DEDUP_REMOVED lines=26> */
	.type		__unnamed_3,@object
	.size		__unnamed_3,(.L_3 - __unnamed_3)
__unnamed_3:
        /* <DEDUP_REMOVED lines=42> */
        /*06aa*/ 	.byte	0x3e, 0x3e, 0x3e, 0x3e, 0x5d, 0x00
.L_3:


//--------------------- .nv.shared._ZN7cutlass13device_kernelINS_4gemm6kernel13GemmUniversalIN4cute5tupleIJiiiiEEENS1_10collective13CollectiveMmaINS1_35MainloopSm100TmaUmmaWarpSpecializedILi7ELi2ELi2ENS5_IJNS4_1CILi1EEENSA_ILi2EEESB_EEEEENS5_IJNSA_ILi128EEENSA_ILi256EEENSA_ILi64EEEEEENS_12float_e4m3_tENS5_IJlSB_lEEESJ_SK_NS4_8TiledMMAINS4_8MMA_AtomIJNS4_10MMA_TraitsINS4_19SM100_MMA_F8F6F4_SSEJSJ_SJ_fSF_SG_NS4_17integral_constantINS4_4UMMA5MajorELSR_0EEESS_NSP_INSQ_7ScaleInELST_0EEESU_EEEEEENS4_6LayoutINS5_IJSB_SB_SB_EEENS5_IJNSA_ILi0EEESZ_SZ_EEEEENS5_IJNS4_10UnderscoreES12_S12_EEEEENS4_23SM90_TMA_LOAD_MULTICASTENS4_14ComposedLayoutINS4_7SwizzleILi2ELi4ELi3EEENS4_18smem_ptr_flag_bitsILi8EEENSX_INS5_IJNSA_ILi8EEESH_EEENS5_IJSH_SB_EEEEEEEvNS4_8identityENS4_13SM90_TMA_LOADES1F_vS1G_EENS_8epilogue10collective18CollectiveEpilogueINS1J_23Sm100TmaWarpSpecializedILi4ELi2ELi64ELb0ELb0EEEJSI_NS5_IJNSX_ISF_SB_EENSX_ISH_SB_EEEEESJ_SK_SJ_SK_NS1J_6fusion15FusionCallbacksIS1N_NS1R_17LinearCombinationISJ_fSJ_fLNS_15FloatRoundStyleE2EEESI_S1Q_JEEENS4_5SM1004TMEM4LOAD26SM100_TMEM_LOAD_32dp32b64xES1H_S1F_NS4_39AutoVectorizingCopyWithAssumedAlignmentILi128EEENS4_14SM90_TMA_STOREES1F_S22_S22_EEEvvEEEEvNT_6ParamsE --------------------------
	.section	.nv.shared._ZN7cutlass13device_kernelINS_4gemm6kernel13GemmUniversalIN4cute5tupleIJiiiiEEENS1_10collective13CollectiveMmaINS1_35MainloopSm100TmaUmmaWarpSpecializedILi7ELi2ELi2ENS5_IJNS4_1CILi1EEENSA_ILi2EEESB_EEEEENS5_IJNSA_ILi128EEENSA_ILi256EEENSA_ILi64EEEEEENS_12float_e4m3_tENS5_IJlSB_lEEESJ_SK_NS4_8TiledMMAINS4_8MMA_AtomIJNS4_10MMA_TraitsINS4_19SM100_MMA_F8F6F4_SSEJSJ_SJ_fSF_SG_NS4_17integral_constantINS4_4UMMA5MajorELSR_0EEESS_NSP_INSQ_7ScaleInELST_0EEESU_EEEEEENS4_6LayoutINS5_IJSB_SB_SB_EEENS5_IJNSA_ILi0EEESZ_SZ_EEEEENS5_IJNS4_10UnderscoreES12_S12_EEEEENS4_23SM90_TMA_LOAD_MULTICASTENS4_14ComposedLayoutINS4_7SwizzleILi2ELi4ELi3EEENS4_18smem_ptr_flag_bitsILi8EEENSX_INS5_IJNSA_ILi8EEESH_EEENS5_IJSH_SB_EEEEEEEvNS4_8identityENS4_13SM90_TMA_LOADES1F_vS1G_EENS_8epilogue10collective18CollectiveEpilogueINS1J_23Sm100TmaWarpSpecializedILi4ELi2ELi64ELb0ELb0EEEJSI_NS5_IJNSX_ISF_SB_EENSX_ISH_SB_EEEEESJ_SK_SJ_SK_NS1J_6fusion15FusionCallbacksIS1N_NS1R_17LinearCombinationISJ_fSJ_fLNS_15FloatRoundStyleE2EEESI_S1Q_JEEENS4_5SM1004TMEM4LOAD26SM100_TMEM_LOAD_32dp32b64xES1H_S1F_NS4_39AutoVectorizingCopyWithAssumedAlignmentILi128EEENS4_14SM90_TMA_STOREES1F_S22_S22_EEEvvEEEEvNT_6ParamsE,"aw",@nobits
	.sectionflags	@""
	.align	16
	.zero		1024


//--------------------- .nv.shared.reserved.0     --------------------------
	.section	.nv.shared.reserved.0,"aw",@nobits
	.weak		__nv_reservedSMEM_offset_0_alias
	.size		__nv_reservedSMEM_offset_0_alias, 0, 64
	.other		__nv_reservedSMEM_offset_0_alias,@"STO_CUDA_RESERVED_SHARED STV_DEFAULT"
__nv_reservedSMEM_offset_0_alias:
	.zero		0
.nv.shared.reserved.0:
	.zero		64
	.weak		__nv_reservedSMEM_tcgen05_partition
	.type		__nv_reservedSMEM_tcgen05_partition,@object
	.size		__nv_reservedSMEM_tcgen05_partition,(.L_0 - __nv_reservedSMEM_tcgen05_partition)
__nv_reservedSMEM_tcgen05_partition:
	.zero		32
.L_0:


//--------------------- .nv.global                --------------------------
	.section	.nv.global,"aw",@nobits
.nv.global:
	.type		_ZN39_INTERNAL_3e83ff39_4_k_cu_f7e7f106_74004cute1_E,@object
	.size		_ZN39_INTERNAL_3e83ff39_4_k_cu_f7e7f106_74004cute1_E,(_ZN39_INTERNAL_3e83ff39_4_k_cu_f7e7f106_74004cuda3std3__45__cpo6cbeginE - _ZN39_INTERNAL_3e83ff39_4_k_cu_f7e7f106_74004cute1_E)
_ZN39_INTERNAL_3e83ff39_4_k_cu_f7e7f106_74004cute1_E:
	.zero		1
	.type		_ZN39_INTERNAL_3e83ff39_4_k_cu_f7e7f106_74004cuda3std3__45__cpo6cbeginE,@object
	.size		_ZN39_INTERNAL_3e83ff39_4_k_cu_f7e7f106_74004cuda3std3__45__cpo6cbeginE,(_ZN39_INTERNAL_3e83ff39_4_k_cu_f7e7f106_74004cuda3std3__48in_placeE - _ZN39_INTERNAL_3e83ff39_4_k_cu_f7e7f106_74004cuda3std3__45__cpo6cbeginE)
_ZN39_INTERNAL_3e83ff39_4_k_cu_f7e7f106_74004cuda3std3__45__cpo6cbeginE:
	.zero		1
	.type		_ZN39_INTERNAL_3e83ff39_4_k_cu_f7e7f106_74004cuda3std3__48in_placeE,@object
	.size		_ZN39_INTERNAL_3e83ff39_4_k_cu_f7e7f106_74004cuda3std3__48in_placeE,(_ZN39_INTERNAL_3e83ff39_4_k_cu_f7e7f106_74004cuda3std6ranges3__45__cpo9iter_moveE - _ZN39_INTERNAL_3e83ff39_4_k_cu_f7e7f106_74004cuda3std3__48in_placeE)
_ZN39_INTERNAL_3e83ff39_4_k_cu_f7e7f106_74004cuda3std3__48in_placeE:
	.zero		1
	.type		_ZN39_INTERNAL_3e83ff39_4_k_cu_f7e7f106_74004cuda3std6ranges3__45__cpo9iter_moveE,@object
	.size		_ZN39_INTERNAL_3e83ff39_4_k_cu_f7e7f106_74004cuda3std6ranges3__45__cpo9iter_moveE,(_ZN39_INTERNAL_3e83ff39_4_k_cu_f7e7f106_74004cuda3std3__45__cpo5beginE - _ZN39_INTERNAL_3e83ff39_4_k_cu_f7e7f106_74004cuda3std6ranges3__45__cpo9iter_moveE)
_ZN39_INTERNAL_3e83ff39_4_k_cu_f7e7f106_74004cuda3std6ranges3__45__cpo9iter_moveE:
	.zero		1
	.type		_ZN39_INTERNAL_3e83ff39_4_k_cu_f7e7f106_74004cuda3std3__45__cpo5beginE,@object
	.size		_ZN39_INTERNAL_3e83ff39_4_k_cu_f7e7f106_74004cuda3std3__45__cpo5beginE,(_ZN39_INTERNAL_3e83ff39_4_k_cu_f7e7f106_74004cuda3std3__441_GLOBAL__N__3e83ff39_4_k_cu_f7e7f106_74006ignoreE - _ZN39_INTERNAL_3e83ff39_4_k_cu_f7e7f106_74004cuda3std3__45__cpo5beginE)
_ZN39_INTERNAL_3e83ff39_4_k_cu_f7e7f106_74004cuda3std3__45__cpo5beginE:
	.zero		1
	.type		_ZN39_INTERNAL_3e83ff39_4_k_cu_f7e7f106_74004cuda3std3__441_GLOBAL__N__3e83ff39_4_k_cu_f7e7f106_74006ignoreE,@object
	.size		_ZN39_INTERNAL_3e83ff39_4_k_cu_f7e7f106_74004cuda3std3__441_GLOBAL__N__3e83ff39_4_k_cu_f7e7f106_74006ignoreE,(_ZN39_INTERNAL_3e83ff39_4_k_cu_f7e7f106_74004cute7productE - _ZN39_INTERNAL_3e83ff39_4_k_cu_f7e7f106_74004cuda3std3__441_GLOBAL__N__3e83ff39_4_k_cu_f7e7f106_74006ignoreE)
_ZN39_INTERNAL_3e83ff39_4_k_cu_f7e7f106_74004cuda3std3__441_GLOBAL__N__3e83ff39_4_k_cu_f7e7f106_74006ignoreE:
	.zero		1
	.type		_ZN39_INTERNAL_3e83ff39_4_k_cu_f7e7f106_74004cute7productE,@object
	.size		_ZN39_INTERNAL_3e83ff39_4_k_cu_f7e7f106_74004cute7productE,(_ZN39_INTERNAL_3e83ff39_4_k_cu_f7e7f106_74004cuda3std3__45__cpo3endE - _ZN39_INTERNAL_3e83ff39_4_k_cu_f7e7f106_74004cute7productE)
_ZN39_INTERNAL_3e83ff39_4_k_cu_f7e7f106_74004cute7productE:
	.zero		1
	.type		_ZN39_INTERNAL_3e83ff39_4_k_cu_f7e7f106_74004cuda3std3__45__cpo3endE,@object
	.size		_ZN39_INTERNAL_3e83ff39_4_k_cu_f7e7f106_74004cuda3std3__45__cpo3endE,(_ZN39_INTERNAL_3e83ff39_4_k_cu_f7e7f106_74004cuda3std3__419piecewise_constructE - _ZN39_INTERNAL_3e83ff39_4_k_cu_f7e7f106_74004cuda3std3__45__cpo3endE)
_ZN39_INTERNAL_3e83ff39_4_k_cu_f7e7f106_74004cuda3std3__45__cpo3endE:
	.zero		1
	.type		_ZN39_INTERNAL_3e83ff39_4_k_cu_f7e7f106_74004cuda3std3__419piecewise_constructE,@object
	.size		_ZN39_INTERNAL_3e83ff39_4_k_cu_f7e7f106_74004cuda3std3__419piecewise_constructE,(_ZN39_INTERNAL_3e83ff39_4_k_cu_f7e7f106_74004cuda3std3__45__cpo4cendE - _ZN39_INTERNAL_3e83ff39_4_k_cu_f7e7f106_74004cuda3std3__419piecewise_constructE)
_ZN39_INTERNAL_3e83ff39_4_k_cu_f7e7f106_74004cuda3std3__419piecewise_constructE:
	.zero		1
	.type		_ZN39_INTERNAL_3e83ff39_4_k_cu_f7e7f106_74004cuda3std3__45__cpo4cendE,@object
	.size		_ZN39_INTERNAL_3e83ff39_4_k_cu_f7e7f106_74004cuda3std3__45__cpo4cendE,(_ZN39_INTERNAL_3e83ff39_4_k_cu_f7e7f106_74004cuda3std6ranges3__45__cpo4swapE - _ZN39_INTERNAL_3e83ff39_4_k_cu_f7e7f106_74004cuda3std3__45__cpo4cendE)
_ZN39_INTERNAL_3e83ff39_4_k_cu_f7e7f106_74004cuda3std3__45__cpo4cendE:
	.zero		1
	.type		_ZN39_INTERNAL_3e83ff39_4_k_cu_f7e7f106_74004cuda3std6ranges3__45__cpo4swapE,@object
	.size		_ZN39_INTERNAL_3e83ff39_4_k_cu_f7e7f106_74004cuda3std6ranges3__45__cpo4swapE,(.L_11 - _ZN39_INTERNAL_3e83ff39_4_k_cu_f7e7f106_74004cuda3std6ranges3__45__cpo4swapE)
_ZN39_INTERNAL_3e83ff39_4_k_cu_f7e7f106_74004cuda3std6ranges3__45__cpo4swapE:
	.zero		1
.L_11:


//--------------------- .nv.constant0._ZN7cutlass13device_kernelINS_4gemm6kernel13GemmUniversalIN4cute5tupleIJiiiiEEENS1_10collective13CollectiveMmaINS1_35MainloopSm100TmaUmmaWarpSpecializedILi7ELi2ELi2ENS5_IJNS4_1CILi1EEENSA_ILi2EEESB_EEEEENS5_IJNSA_ILi128EEENSA_ILi256EEENSA_ILi64EEEEEENS_12float_e4m3_tENS5_IJlSB_lEEESJ_SK_NS4_8TiledMMAINS4_8MMA_AtomIJNS4_10MMA_TraitsINS4_19SM100_MMA_F8F6F4_SSEJSJ_SJ_fSF_SG_NS4_17integral_constantINS4_4UMMA5MajorELSR_0EEESS_NSP_INSQ_7ScaleInELST_0EEESU_EEEEEENS4_6LayoutINS5_IJSB_SB_SB_EEENS5_IJNSA_ILi0EEESZ_SZ_EEEEENS5_IJNS4_10UnderscoreES12_S12_EEEEENS4_23SM90_TMA_LOAD_MULTICASTENS4_14ComposedLayoutINS4_7SwizzleILi2ELi4ELi3EEENS4_18smem_ptr_flag_bitsILi8EEENSX_INS5_IJNSA_ILi8EEESH_EEENS5_IJSH_SB_EEEEEEEvNS4_8identityENS4_13SM90_TMA_LOADES1F_vS1G_EENS_8epilogue10collective18CollectiveEpilogueINS1J_23Sm100TmaWarpSpecializedILi4ELi2ELi64ELb0ELb0EEEJSI_NS5_IJNSX_ISF_SB_EENSX_ISH_SB_EEEEESJ_SK_SJ_SK_NS1J_6fusion15FusionCallbacksIS1N_NS1R_17LinearCombinationISJ_fSJ_fLNS_15FloatRoundStyleE2EEESI_S1Q_JEEENS4_5SM1004TMEM4LOAD26SM100_TMEM_LOAD_32dp32b64xES1H_S1F_NS4_39AutoVectorizingCopyWithAssumedAlignmentILi128EEENS4_14SM90_TMA_STOREES1F_S22_S22_EEEvvEEEEvNT_6ParamsE --------------------------
	.section	.nv.constant0._ZN7cutlass13device_kernelINS_4gemm6kernel13GemmUniversalIN4cute5tupleIJiiiiEEENS1_10collective13CollectiveMmaINS1_35MainloopSm100TmaUmmaWarpSpecializedILi7ELi2ELi2ENS5_IJNS4_1CILi1EEENSA_ILi2EEESB_EEEEENS5_IJNSA_ILi128EEENSA_ILi256EEENSA_ILi64EEEEEENS_12float_e4m3_tENS5_IJlSB_lEEESJ_SK_NS4_8TiledMMAINS4_8MMA_AtomIJNS4_10MMA_TraitsINS4_19SM100_MMA_F8F6F4_SSEJSJ_SJ_fSF_SG_NS4_17integral_constantINS4_4UMMA5MajorELSR_0EEESS_NSP_INSQ_7ScaleInELST_0EEESU_EEEEEENS4_6LayoutINS5_IJSB_SB_SB_EEENS5_IJNSA_ILi0EEESZ_SZ_EEEEENS5_IJNS4_10UnderscoreES12_S12_EEEEENS4_23SM90_TMA_LOAD_MULTICASTENS4_14ComposedLayoutINS4_7SwizzleILi2ELi4ELi3EEENS4_18smem_ptr_flag_bitsILi8EEENSX_INS5_IJNSA_ILi8EEESH_EEENS5_IJSH_SB_EEEEEEEvNS4_8identityENS4_13SM90_TMA_LOADES1F_vS1G_EENS_8epilogue10collective18CollectiveEpilogueINS1J_23Sm100TmaWarpSpecializedILi4ELi2ELi64ELb0ELb0EEEJSI_NS5_IJNSX_ISF_SB_EENSX_ISH_SB_EEEEESJ_SK_SJ_SK_NS1J_6fusion15FusionCallbacksIS1N_NS1R_17LinearCombinationISJ_fSJ_fLNS_15FloatRoundStyleE2EEESI_S1Q_JEEENS4_5SM1004TMEM4LOAD26SM100_TMEM_LOAD_32dp32b64xES1H_S1F_NS4_39AutoVectorizingCopyWithAssumedAlignmentILi128EEENS4_14SM90_TMA_STOREES1F_S22_S22_EEEvvEEEEvNT_6ParamsE,"a",@progbits
	.sectionflags	@""
	.align	4
.nv.constant0._ZN7cutlass13device_kernelINS_4gemm6kernel13GemmUniversalIN4cute5tupleIJiiiiEEENS1_10collective13CollectiveMmaINS1_35MainloopSm100TmaUmmaWarpSpecializedILi7ELi2ELi2ENS5_IJNS4_1CILi1EEENSA_ILi2EEESB_EEEEENS5_IJNSA_ILi128EEENSA_ILi256EEENSA_ILi64EEEEEENS_12float_e4m3_tENS5_IJlSB_lEEESJ_SK_NS4_8TiledMMAINS4_8MMA_AtomIJNS4_10MMA_TraitsINS4_19SM100_MMA_F8F6F4_SSEJSJ_SJ_fSF_SG_NS4_17integral_constantINS4_4UMMA5MajorELSR_0EEESS_NSP_INSQ_7ScaleInELST_0EEESU_EEEEEENS4_6LayoutINS5_IJSB_SB_SB_EEENS5_IJNSA_ILi0EEESZ_SZ_EEEEENS5_IJNS4_10UnderscoreES12_S12_EEEEENS4_23SM90_TMA_LOAD_MULTICASTENS4_14ComposedLayoutINS4_7SwizzleILi2ELi4ELi3EEENS4_18smem_ptr_flag_bitsILi8EEENSX_INS5_IJNSA_ILi8EEESH_EEENS5_IJSH_SB_EEEEEEEvNS4_8identityENS4_13SM90_TMA_LOADES1F_vS1G_EENS_8epilogue10collective18CollectiveEpilogueINS1J_23Sm100TmaWarpSpecializedILi4ELi2ELi64ELb0ELb0EEEJSI_NS5_IJNSX_ISF_SB_EENSX_ISH_SB_EEEEESJ_SK_SJ_SK_NS1J_6fusion15FusionCallbacksIS1N_NS1R_17LinearCombinationISJ_fSJ_fLNS_15FloatRoundStyleE2EEESI_S1Q_JEEENS4_5SM1004TMEM4LOAD26SM100_TMEM_LOAD_32dp32b64xES1H_S1F_NS4_39AutoVectorizingCopyWithAssumedAlignmentILi128EEENS4_14SM90_TMA_STOREES1F_S22_S22_EEEvvEEEEvNT_6ParamsE:
	.zero		2944


//--------------------- SYMBOLS --------------------------

	.type		.nv.reservedSmem.offset0,@object
	.size		.nv.reservedSmem.offset0,0x4
	.type		.nv.reservedSmem.cap,@object
	.size		.nv.reservedSmem.cap,0x4
	.type		__assertfail,@function
